// auto-generated by cutlass_sweep.gemm — config: {"arch": "sm_100", "cluster_m": 2, "cluster_n": 1, "dtype": "e4m3", "dtype_b": "e4m3", "layout": "nt", "stages": 0, "tile_k": 32, "tile_m": 128, "tile_n": 128}
#include "cutlass/cutlass.h"
#include "cutlass/gemm/collective/collective_builder.hpp"
#include "cutlass/gemm/device/gemm_universal_adapter.h"
#include "cutlass/gemm/kernel/gemm_universal.hpp"
#include "cutlass/epilogue/collective/collective_builder.hpp"

using ElemA = cutlass::float_e4m3_t;
using ElemB = cutlass::float_e4m3_t;
using ElemCD = cutlass::float_e4m3_t;
using Acc  = float;
using TileShape    = cute::Shape<cute::_128, cute::_128, cute::_32>;
using ClusterShape = cute::Shape<cute::_2, cute::_1, cute::_1>;

using CollectiveEpilogue = typename cutlass::epilogue::collective::CollectiveBuilder<
    cutlass::arch::Sm100, cutlass::arch::OpClassTensorOp,
    TileShape, ClusterShape,
    cutlass::epilogue::collective::EpilogueTileAuto,
    Acc, Acc,
    ElemCD, cutlass::layout::RowMajor, 128 / cutlass::sizeof_bits<ElemCD>::value,
    ElemCD, cutlass::layout::RowMajor, 128 / cutlass::sizeof_bits<ElemCD>::value,
    cutlass::epilogue::collective::EpilogueScheduleAuto
  >::CollectiveOp;

using CollectiveMainloop = typename cutlass::gemm::collective::CollectiveBuilder<
    cutlass::arch::Sm100, cutlass::arch::OpClassTensorOp,
    ElemA, cutlass::layout::RowMajor, 128 / cutlass::sizeof_bits<ElemA>::value,
    ElemB, cutlass::layout::ColumnMajor, 128 / cutlass::sizeof_bits<ElemB>::value,
    Acc,
    TileShape, ClusterShape,
    cutlass::gemm::collective::StageCountAutoCarveout<static_cast<int>(sizeof(typename CollectiveEpilogue::SharedStorage))>,
    cutlass::gemm::collective::KernelScheduleAuto
  >::CollectiveOp;

using GemmKernel = cutlass::gemm::kernel::GemmUniversal<
    cute::Shape<int,int,int,int>,
    CollectiveMainloop,
    CollectiveEpilogue
>;
using Gemm = cutlass::gemm::device::GemmUniversalAdapter<GemmKernel>;

// Force the device kernel symbol into the cubin without needing a host main.
auto* _anchor = &cutlass::device_kernel<GemmKernel>;


// ===== COMPILED SASS (sm_100a) =====

	.target	sm_100a

	.elftype	@"ET_EXEC"


//--------------------- .note.nv.tkinfo           --------------------------
	.section	.note.nv.tkinfo,"",@"SHT_NOTE"
	.sectionflags	@"SHF_NOTE_NV_TKINFO"
	.tkinfo
        /*0018*/ 	.word	0x00000002
        /*0030*/ 	.string	""
        /*0030*/ 	.string	"ptxas"
        /*0030*/ 	.string	"Cuda compilation tools, release 13.0, V13.0.88"
        /*0030*/ 	.string	"Build cuda_13.0.r13.0/compiler.36424714_0"
        /*0030*/ 	.string	"-arch sm_100a -m 64 "



//--------------------- .note.nv.cuinfo           --------------------------
	.section	.note.nv.cuinfo,"",@"SHT_NOTE"
	.sectionflags	@"SHF_NOTE_NV_CUINFO"
        /*0018*/ 	.short	0x0002
        /*001a*/ 	.short	0x0064
        /*001c*/ 	.short	0x0082
	.zero		2


//--------------------- .nv.info                  --------------------------
	.section	.nv.info,"",@"SHT_CUDA_INFO"
	.align	4


	//----- nvinfo : EIATTR_REGCOUNT
	.align		4
        /*0000*/ 	.byte	0x04, 0x2f
        /*0002*/ 	.short	(.L_19 - .L_18)
	.align		4
.L_18:
        /*0004*/ 	.word	index@(_ZN7cutlass13device_kernelINS_4gemm6kernel13GemmUniversalIN4cute5tupleIJiiiiEEENS1_10collective13CollectiveMmaINS1_35MainloopSm100TmaUmmaWarpSpecializedILi52ELi2ELi4ENS5_IJNS4_1CILi2EEENSA_ILi1EEESC_EEEEENS5_IJNSA_ILi128EEESF_NSA_ILi32EEEEEENS_12float_e4m3_tENS5_IJlSC_lEEESI_SJ_NS4_8TiledMMAINS4_8MMA_AtomIJNS4_10MMA_TraitsINS4_25SM100_MMA_F8F6F4_2x1SM_SSEJSI_SI_fSF_SF_NS4_17integral_constantINS4_4UMMA5MajorELSQ_0EEESR_NSO_INSP_7ScaleInELSS_0EEEST_EEEEEENS4_6LayoutINS5_IJSC_SC_SC_EEENS5_IJNSA_ILi0EEESY_SY_EEEEENS5_IJNS4_10UnderscoreES11_S11_EEEEENS4_18SM100_TMA_2SM_LOADENS4_14ComposedLayoutINS4_7SwizzleILi1ELi4ELi3EEENS4_18smem_ptr_flag_bitsILi8EEENSW_INS5_IJNSA_ILi8EEESG_EEENS5_IJSG_SC_EEEEEEEvNS4_8identityES14_S1E_vS1F_EENS_8epilogue10collective18CollectiveEpilogueINS1H_23Sm100TmaWarpSpecializedILi2ELi2ELi32ELb0ELb0EEEJNS5_IJNSA_ILi64EEESF_SG_EEENS5_IJNSW_IS1M_SC_EENSW_INS5_IJSG_SB_EEENS5_IJSC_S1M_EEEEEEEESI_SJ_SI_SJ_NS1H_6fusion15FusionCallbacksIS1L_NS1T_17LinearCombinationISI_fSI_fLNS_15FloatRoundStyleE2EEES1N_S1S_JEEENS4_5SM1004TMEM4LOAD26SM100_TMEM_LOAD_32dp32b32xENS4_13SM90_TMA_LOADES1E_NS4_39AutoVectorizingCopyWithAssumedAlignmentILi128EEENS4_14SM90_TMA_STOREES1E_S25_S25_EEEvvEEEEvNT_6ParamsE)
        /*0008*/ 	.word	0x00000080


	//----- nvinfo : EIATTR_FRAME_SIZE
	.align		4
.L_19:
        /*000c*/ 	.byte	0x04, 0x11
        /*000e*/ 	.short	(.L_21 - .L_20)
	.align		4
.L_20:
        /*0010*/ 	.word	index@($__internal_2_$__cuda_sm10x_tcgen05_guardrail_trap_unallocated_columns_being_dealloced)
        /*0014*/ 	.word	0x00000000


	//----- nvinfo : EIATTR_FRAME_SIZE
	.align		4
.L_21:
        /*0018*/ 	.byte	0x04, 0x11
        /*001a*/ 	.short	(.L_23 - .L_22)
	.align		4
.L_22:
        /*001c*/ 	.word	index@($__internal_1_$__cuda_sm10x_tcgen05_guardrail_trap_phase_invalid_during_alloc)
        /*0020*/ 	.word	0x00000000


	//----- nvinfo : EIATTR_FRAME_SIZE
	.align		4
.L_23:
        /*0024*/ 	.byte	0x04, 0x11
        /*0026*/ 	.short	(.L_25 - .L_24)
	.align		4
.L_24:
        /*0028*/ 	.word	index@($__internal_0_$__cuda_sm10x_tcgen05_guardrail_trap_col_being_dealloced_not_returned_by_alloc)
        /*002c*/ 	.word	0x00000000


	//----- nvinfo : EIATTR_FRAME_SIZE
	.align		4
.L_25:
        /*0030*/ 	.byte	0x04, 0x11
        /*0032*/ 	.short	(.L_27 - .L_26)
	.align		4
.L_26:
        /*0034*/ 	.word	index@(_ZN7cutlass13device_kernelINS_4gemm6kernel13GemmUniversalIN4cute5tupleIJiiiiEEENS1_10collective13CollectiveMmaINS1_35MainloopSm100TmaUmmaWarpSpecializedILi52ELi2ELi4ENS5_IJNS4_1CILi2EEENSA_ILi1EEESC_EEEEENS5_IJNSA_ILi128EEESF_NSA_ILi32EEEEEENS_12float_e4m3_tENS5_IJlSC_lEEESI_SJ_NS4_8TiledMMAINS4_8MMA_AtomIJNS4_10MMA_TraitsINS4_25SM100_MMA_F8F6F4_2x1SM_SSEJSI_SI_fSF_SF_NS4_17integral_constantINS4_4UMMA5MajorELSQ_0EEESR_NSO_INSP_7ScaleInELSS_0EEEST_EEEEEENS4_6LayoutINS5_IJSC_SC_SC_EEENS5_IJNSA_ILi0EEESY_SY_EEEEENS5_IJNS4_10UnderscoreES11_S11_EEEEENS4_18SM100_TMA_2SM_LOADENS4_14ComposedLayoutINS4_7SwizzleILi1ELi4ELi3EEENS4_18smem_ptr_flag_bitsILi8EEENSW_INS5_IJNSA_ILi8EEESG_EEENS5_IJSG_SC_EEEEEEEvNS4_8identityES14_S1E_vS1F_EENS_8epilogue10collective18CollectiveEpilogueINS1H_23Sm100TmaWarpSpecializedILi2ELi2ELi32ELb0ELb0EEEJNS5_IJNSA_ILi64EEESF_SG_EEENS5_IJNSW_IS1M_SC_EENSW_INS5_IJSG_SB_EEENS5_IJSC_S1M_EEEEEEEESI_SJ_SI_SJ_NS1H_6fusion15FusionCallbacksIS1L_NS1T_17LinearCombinationISI_fSI_fLNS_15FloatRoundStyleE2EEES1N_S1S_JEEENS4_5SM1004TMEM4LOAD26SM100_TMEM_LOAD_32dp32b32xENS4_13SM90_TMA_LOADES1E_NS4_39AutoVectorizingCopyWithAssumedAlignmentILi128EEENS4_14SM90_TMA_STOREES1E_S25_S25_EEEvvEEEEvNT_6ParamsE)
        /*0038*/ 	.word	0x00000000


	//----- nvinfo : EIATTR_MIN_STACK_SIZE
	.align		4
.L_27:
        /*003c*/ 	.byte	0x04, 0x12
        /*003e*/ 	.short	(.L_29 - .L_28)
	.align		4
.L_28:
        /*0040*/ 	.word	index@(_ZN7cutlass13device_kernelINS_4gemm6kernel13GemmUniversalIN4cute5tupleIJiiiiEEENS1_10collective13CollectiveMmaINS1_35MainloopSm100TmaUmmaWarpSpecializedILi52ELi2ELi4ENS5_IJNS4_1CILi2EEENSA_ILi1EEESC_EEEEENS5_IJNSA_ILi128EEESF_NSA_ILi32EEEEEENS_12float_e4m3_tENS5_IJlSC_lEEESI_SJ_NS4_8TiledMMAINS4_8MMA_AtomIJNS4_10MMA_TraitsINS4_25SM100_MMA_F8F6F4_2x1SM_SSEJSI_SI_fSF_SF_NS4_17integral_constantINS4_4UMMA5MajorELSQ_0EEESR_NSO_INSP_7ScaleInELSS_0EEEST_EEEEEENS4_6LayoutINS5_IJSC_SC_SC_EEENS5_IJNSA_ILi0EEESY_SY_EEEEENS5_IJNS4_10UnderscoreES11_S11_EEEEENS4_18SM100_TMA_2SM_LOADENS4_14ComposedLayoutINS4_7SwizzleILi1ELi4ELi3EEENS4_18smem_ptr_flag_bitsILi8EEENSW_INS5_IJNSA_ILi8EEESG_EEENS5_IJSG_SC_EEEEEEEvNS4_8identityES14_S1E_vS1F_EENS_8epilogue10collective18CollectiveEpilogueINS1H_23Sm100TmaWarpSpecializedILi2ELi2ELi32ELb0ELb0EEEJNS5_IJNSA_ILi64EEESF_SG_EEENS5_IJNSW_IS1M_SC_EENSW_INS5_IJSG_SB_EEENS5_IJSC_S1M_EEEEEEEESI_SJ_SI_SJ_NS1H_6fusion15FusionCallbacksIS1L_NS1T_17LinearCombinationISI_fSI_fLNS_15FloatRoundStyleE2EEES1N_S1S_JEEENS4_5SM1004TMEM4LOAD26SM100_TMEM_LOAD_32dp32b32xENS4_13SM90_TMA_LOADES1E_NS4_39AutoVectorizingCopyWithAssumedAlignmentILi128EEENS4_14SM90_TMA_STOREES1E_S25_S25_EEEvvEEEEvNT_6ParamsE)
        /*0044*/ 	.word	0x00000000
.L_29:


//--------------------- .nv.compat                --------------------------
	.section	.nv.compat,"",@"SHT_CUDA_COMPAT_INFO"
	.align	4
        /*0000*/ 	.byte	0x02, 0x09, 0x01, 0x00, 0x02, 0x02, 0x02, 0x00, 0x02, 0x05, 0x05, 0x00, 0x03, 0x07, 0x01, 0x01
        /*0010*/ 	.byte	0x02, 0x03, 0x01, 0x00, 0x02, 0x06, 0x01, 0x00, 0x04, 0x0b, 0x08, 0x00, 0x09, 0x00, 0x00, 0x00
        /*0020*/ 	.byte	0x00, 0x00, 0x00, 0x00


//--------------------- .nv.info._ZN7cutlass13device_kernelINS_4gemm6kernel13GemmUniversalIN4cute5tupleIJiiiiEEENS1_10collective13CollectiveMmaINS1_35MainloopSm100TmaUmmaWarpSpecializedILi52ELi2ELi4ENS5_IJNS4_1CILi2EEENSA_ILi1EEESC_EEEEENS5_IJNSA_ILi128EEESF_NSA_ILi32EEEEEENS_12float_e4m3_tENS5_IJlSC_lEEESI_SJ_NS4_8TiledMMAINS4_8MMA_AtomIJNS4_10MMA_TraitsINS4_25SM100_MMA_F8F6F4_2x1SM_SSEJSI_SI_fSF_SF_NS4_17integral_constantINS4_4UMMA5MajorELSQ_0EEESR_NSO_INSP_7ScaleInELSS_0EEEST_EEEEEENS4_6LayoutINS5_IJSC_SC_SC_EEENS5_IJNSA_ILi0EEESY_SY_EEEEENS5_IJNS4_10UnderscoreES11_S11_EEEEENS4_18SM100_TMA_2SM_LOADENS4_14ComposedLayoutINS4_7SwizzleILi1ELi4ELi3EEENS4_18smem_ptr_flag_bitsILi8EEENSW_INS5_IJNSA_ILi8EEESG_EEENS5_IJSG_SC_EEEEEEEvNS4_8identityES14_S1E_vS1F_EENS_8epilogue10collective18CollectiveEpilogueINS1H_23Sm100TmaWarpSpecializedILi2ELi2ELi32ELb0ELb0EEEJNS5_IJNSA_ILi64EEESF_SG_EEENS5_IJNSW_IS1M_SC_EENSW_INS5_IJSG_SB_EEENS5_IJSC_S1M_EEEEEEEESI_SJ_SI_SJ_NS1H_6fusion15FusionCallbacksIS1L_NS1T_17LinearCombinationISI_fSI_fLNS_15FloatRoundStyleE2EEES1N_S1S_JEEENS4_5SM1004TMEM4LOAD26SM100_TMEM_LOAD_32dp32b32xENS4_13SM90_TMA_LOADES1E_NS4_39AutoVectorizingCopyWithAssumedAlignmentILi128EEENS4_14SM90_TMA_STOREES1E_S25_S25_EEEvvEEEEvNT_6ParamsE --------------------------
	.section	.nv.info._ZN7cutlass13device_kernelINS_4gemm6kernel13GemmUniversalIN4cute5tupleIJiiiiEEENS1_10collective13CollectiveMmaINS1_35MainloopSm100TmaUmmaWarpSpecializedILi52ELi2ELi4ENS5_IJNS4_1CILi2EEENSA_ILi1EEESC_EEEEENS5_IJNSA_ILi128EEESF_NSA_ILi32EEEEEENS_12float_e4m3_tENS5_IJlSC_lEEESI_SJ_NS4_8TiledMMAINS4_8MMA_AtomIJNS4_10MMA_TraitsINS4_25SM100_MMA_F8F6F4_2x1SM_SSEJSI_SI_fSF_SF_NS4_17integral_constantINS4_4UMMA5MajorELSQ_0EEESR_NSO_INSP_7ScaleInELSS_0EEEST_EEEEEENS4_6LayoutINS5_IJSC_SC_SC_EEENS5_IJNSA_ILi0EEESY_SY_EEEEENS5_IJNS4_10UnderscoreES11_S11_EEEEENS4_18SM100_TMA_2SM_LOADENS4_14ComposedLayoutINS4_7SwizzleILi1ELi4ELi3EEENS4_18smem_ptr_flag_bitsILi8EEENSW_INS5_IJNSA_ILi8EEESG_EEENS5_IJSG_SC_EEEEEEEvNS4_8identityES14_S1E_vS1F_EENS_8epilogue10collective18CollectiveEpilogueINS1H_23Sm100TmaWarpSpecializedILi2ELi2ELi32ELb0ELb0EEEJNS5_IJNSA_ILi64EEESF_SG_EEENS5_IJNSW_IS1M_SC_EENSW_INS5_IJSG_SB_EEENS5_IJSC_S1M_EEEEEEEESI_SJ_SI_SJ_NS1H_6fusion15FusionCallbacksIS1L_NS1T_17LinearCombinationISI_fSI_fLNS_15FloatRoundStyleE2EEES1N_S1S_JEEENS4_5SM1004TMEM4LOAD26SM100_TMEM_LOAD_32dp32b32xENS4_13SM90_TMA_LOADES1E_NS4_39AutoVectorizingCopyWithAssumedAlignmentILi128EEENS4_14SM90_TMA_STOREES1E_S25_S25_EEEvvEEEEvNT_6ParamsE,"",@"SHT_CUDA_INFO"
	.sectionflags	@""
	.align	4


	//----- nvinfo : EIATTR_CUDA_API_VERSION
	.align		4
        /*0000*/ 	.byte	0x04, 0x37
        /*0002*/ 	.short	(.L_31 - .L_30)
.L_30:
        /*0004*/ 	.word	0x00000082


	//----- nvinfo : EIATTR_KPARAM_INFO
	.align		4
.L_31:
        /*0008*/ 	.byte	0x04, 0x17
        /*000a*/ 	.short	(.L_33 - .L_32)
.L_32:
        /*000c*/ 	.word	0x00000000
        /*0010*/ 	.short	0x0000
        /*0012*/ 	.short	0x0000
        /*0014*/ 	.byte	0x00, 0xf0, 0x01, 0x20


	//----- nvinfo : EIATTR_AT_ENTRY_FRAGMENTS
	.align		4
.L_33:
        /*0018*/ 	.byte	0x04, 0x4f
        /*001a*/ 	.short	(.L_35 - .L_34)


	//   ....[0]....
.L_34:
        /*001c*/ 	.word	0x00000007


	//----- nvinfo : EIATTR_RESERVED_SMEM_USED
	.align		4
.L_35:
        /*0020*/ 	.byte	0x01, 0x41
	.zero		2


	//----- nvinfo : EIATTR_SPARSE_MMA_MASK
	.align		4
        /*0024*/ 	.byte	0x03, 0x50
        /*0026*/ 	.short	0x0000


	//----- nvinfo : EIATTR_TCGEN05_2CTA_USED
	.align		4
        /*0028*/ 	.byte	0x01, 0x52
	.zero		2


	//----- nvinfo : EIATTR_MAXREG_COUNT
	.align		4
        /*002c*/ 	.byte	0x03, 0x1b
        /*002e*/ 	.short	0x00ff


	//----- nvinfo : EIATTR_NUM_BARRIERS
	.align		4
        /*0030*/ 	.byte	0x02, 0x4c
        /*0032*/ 	.byte	0x07
	.zero		1


	//----- nvinfo : EIATTR_EXTERNS
	.align		4
        /*0034*/ 	.byte	0x04, 0x0f
        /*0036*/ 	.short	(.L_37 - .L_36)


	//   ....[0]....
	.align		4
.L_36:
        /*0038*/ 	.word	index@(__assertfail)


	//----- nvinfo : EIATTR_MERCURY_ISA_VERSION
	.align		4
.L_37:
        /*003c*/ 	.byte	0x03, 0x5f
        /*003e*/ 	.short	0x0101


	//----- nvinfo : EIATTR_INT_WARP_WIDE_INSTR_OFFSETS
	.align		4
        /*0040*/ 	.byte	0x04, 0x31
        /*0042*/ 	.short	(.L_39 - .L_38)


	//   ....[0]....
.L_38:
        /*0044*/ 	.word	0x00001300


	//   ....[1]....
        /*0048*/ 	.word	0x000013a0


	//   ....[2]....
        /*004c*/ 	.word	0x000026d0


	//   ....[3]....
        /*0050*/ 	.word	0x00005f60


	//   ....[4]....
        /*0054*/ 	.word	0x00005f80


	//   ....[5]....
        /*0058*/ 	.word	0x00005fb0


	//   ....[6]....
        /*005c*/ 	.word	0x000068e0


	//   ....[7]....
        /*0060*/ 	.word	0x00006900


	//   ....[8]....
        /*0064*/ 	.word	0x00006a00


	//   ....[9]....
        /*0068*/ 	.word	0x00006b90


	//   ....[10]....
        /*006c*/ 	.word	0x00006ba0


	//   ....[11]....
        /*0070*/ 	.word	0x00006d30


	//----- nvinfo : EIATTR_COOP_GROUP_MASK_REGIDS
	.align		4
.L_39:
        /*0074*/ 	.byte	0x04, 0x29
        /*0076*/ 	.short	(.L_41 - .L_40)


	//   ....[0]....
.L_40:
        /*0078*/ 	.word	0xffffffff


	//   ....[1]....
        /*007c*/ 	.word	0xffffffff


	//   ....[2]....
        /*0080*/ 	.word	0xffffffff


	//   ....[3]....
        /*0084*/ 	.word	0xffffffff


	//   ....[4]....
        /*0088*/ 	.word	0xffffffff


	//   ....[5]....
        /*008c*/ 	.word	0xffffffff


	//   ....[6]....
        /*0090*/ 	.word	0xffffffff


	//   ....[7]....
        /*0094*/ 	.word	0xffffffff


	//   ....[8]....
        /*0098*/ 	.word	0xffffffff


	//   ....[9]....
        /*009c*/ 	.word	0xffffffff


	//   ....[10]....
        /*00a0*/ 	.word	0xffffffff


	//   ....[11]....
        /*00a4*/ 	.word	0xffffffff


	//   ....[12]....
        /*00a8*/ 	.word	0xffffffff


	//   ....[13]....
        /*00ac*/ 	.word	0xffffffff


	//----- nvinfo : EIATTR_COOP_GROUP_INSTR_OFFSETS
	.align		4
.L_41:
        /*00b0*/ 	.byte	0x04, 0x28
        /*00b2*/ 	.short	(.L_43 - .L_42)


	//   ....[0]....
.L_42:
        /*00b4*/ 	.word	0x000000c0


	//   ....[1]....
        /*00b8*/ 	.word	0x00000500


	//   ....[2]....
        /*00bc*/ 	.word	0x00000cb0


	//   ....[3]....
        /*00c0*/ 	.word	0x00000e00


	//   ....[4]....
        /*00c4*/ 	.word	0x00000ef0


	//   ....[5]....
        /*00c8*/ 	.word	0x00001050


	//   ....[6]....
        /*00cc*/ 	.word	0x000011e0


	//   ....[7]....
        /*00d0*/ 	.word	0x00001420


	//   ....[8]....
        /*00d4*/ 	.word	0x000025b0


	//   ....[9]....
        /*00d8*/ 	.word	0x00004e90


	//   ....[10]....
        /*00dc*/ 	.word	0x00005360


	//   ....[11]....
        /*00e0*/ 	.word	0x00005390


	//   ....[12]....
        /*00e4*/ 	.word	0x00005e60


	//   ....[13]....
        /*00e8*/ 	.word	0x00006070


	//----- nvinfo : EIATTR_VRC_CTA_INIT_COUNT
	.align		4
.L_43:
        /*00ec*/ 	.byte	0x02, 0x4a
        /*00ee*/ 	.byte	0x80
	.zero		1


	//----- nvinfo : EIATTR_SYSCALL_OFFSETS
	.align		4
        /*00f0*/ 	.byte	0x04, 0x46
        /*00f2*/ 	.short	(.L_45 - .L_44)


	//   ....[0]....
.L_44:
        /*00f4*/ 	.word	0x00007780


	//   ....[1]....
        /*00f8*/ 	.word	0x000078c0


	//   ....[2]....
        /*00fc*/ 	.word	0x000080b0


	//   ....[3]....
        /*0100*/ 	.word	0x00008e90


	//----- nvinfo : EIATTR_MBARRIER_INSTR_OFFSETS
	.align		4
.L_45:
        /*0104*/ 	.byte	0x04, 0x39
        /*0106*/ 	.short	(.L_47 - .L_46)


	//   ....[0]....
.L_46:
        /*0108*/ 	.word	0x00000610
        /*010c*/ 	.word	0x000000ff
        /*0110*/ 	.word	0x00000000
        /*0114*/ 	.short	0x0100
        /*0116*/ 	.byte	0x08
	.zero		1


	//   ....[1]....
        /*0118*/ 	.word	0x00000620
        /*011c*/ 	.word	0x000000ff
        /*0120*/ 	.word	0x000001a0
        /*0124*/ 	.short	0x0100
        /*0126*/ 	.byte	0x08
	.zero		1


	//   ....[2]....
        /*0128*/ 	.word	0x00000630
        /*012c*/ 	.word	0x000000ff
        /*0130*/ 	.word	0x00000008
        /*0134*/ 	.short	0x0100
        /*0136*/ 	.byte	0x08
	.zero		1


	//   ....[3]....
        /*0138*/ 	.word	0x00000640
        /*013c*/ 	.word	0x000000ff
        /*0140*/ 	.word	0x000001a8
        /*0144*/ 	.short	0x0100
        /*0146*/ 	.byte	0x08
	.zero		1


	//   ....[4]....
        /*0148*/ 	.word	0x00000650
        /*014c*/ 	.word	0x000000ff
        /*0150*/ 	.word	0x00000010
        /*0154*/ 	.short	0x0100
        /*0156*/ 	.byte	0x08
	.zero		1


	//   ....[5]....
        /*0158*/ 	.word	0x00000660
        /*015c*/ 	.word	0x000000ff
        /*0160*/ 	.word	0x000001b0
        /*0164*/ 	.short	0x0100
        /*0166*/ 	.byte	0x08
	.zero		1


	//   ....[6]....
        /*0168*/ 	.word	0x00000670
        /*016c*/ 	.word	0x000000ff
        /*0170*/ 	.word	0x00000018
        /*0174*/ 	.short	0x0100
        /*0176*/ 	.byte	0x08
	.zero		1


	//   ....[7]....
        /*0178*/ 	.word	0x00000680
        /*017c*/ 	.word	0x000000ff
        /*0180*/ 	.word	0x000001b8
        /*0184*/ 	.short	0x0100
        /*0186*/ 	.byte	0x08
	.zero		1


	//   ....[8]....
        /*0188*/ 	.word	0x00000690
        /*018c*/ 	.word	0x000000ff
        /*0190*/ 	.word	0x00000020
        /*0194*/ 	.short	0x0100
        /*0196*/ 	.byte	0x08
	.zero		1


	//   ....[9]....
        /*0198*/ 	.word	0x000006a0
        /*019c*/ 	.word	0x000000ff
        /*01a0*/ 	.word	0x000001c0
        /*01a4*/ 	.short	0x0100
        /*01a6*/ 	.byte	0x08
	.zero		1


	//   ....[10]....
        /*01a8*/ 	.word	0x000006b0
        /*01ac*/ 	.word	0x000000ff
        /*01b0*/ 	.word	0x00000028
        /*01b4*/ 	.short	0x0100
        /*01b6*/ 	.byte	0x08
	.zero		1


	//   ....[11]....
        /*01b8*/ 	.word	0x000006c0
        /*01bc*/ 	.word	0x000000ff
        /*01c0*/ 	.word	0x000001c8
        /*01c4*/ 	.short	0x0100
        /*01c6*/ 	.byte	0x08
	.zero		1


	//   ....[12]....
        /*01c8*/ 	.word	0x000006d0
        /*01cc*/ 	.word	0x000000ff
        /*01d0*/ 	.word	0x00000030
        /*01d4*/ 	.short	0x0100
        /*01d6*/ 	.byte	0x08
	.zero		1


	//   ....[13]....
        /*01d8*/ 	.word	0x000006e0
        /*01dc*/ 	.word	0x000000ff
        /*01e0*/ 	.word	0x000001d0
        /*01e4*/ 	.short	0x0100
        /*01e6*/ 	.byte	0x08
	.zero		1


	//   ....[14]....
        /*01e8*/ 	.word	0x000006f0
        /*01ec*/ 	.word	0x000000ff
        /*01f0*/ 	.word	0x00000038
        /*01f4*/ 	.short	0x0100
        /*01f6*/ 	.byte	0x08
	.zero		1


	//   ....[15]....
        /*01f8*/ 	.word	0x00000700
        /*01fc*/ 	.word	0x000000ff
        /*0200*/ 	.word	0x000001d8
        /*0204*/ 	.short	0x0100
        /*0206*/ 	.byte	0x08
	.zero		1


	//   ....[16]....
        /*0208*/ 	.word	0x00000710
        /*020c*/ 	.word	0x000000ff
        /*0210*/ 	.word	0x00000040
        /*0214*/ 	.short	0x0100
        /*0216*/ 	.byte	0x08
	.zero		1


	//   ....[17]....
        /*0218*/ 	.word	0x00000720
        /*021c*/ 	.word	0x000000ff
        /*0220*/ 	.word	0x000001e0
        /*0224*/ 	.short	0x0100
        /*0226*/ 	.byte	0x08
	.zero		1


	//   ....[18]....
        /*0228*/ 	.word	0x00000730
        /*022c*/ 	.word	0x000000ff
        /*0230*/ 	.word	0x00000048
        /*0234*/ 	.short	0x0100
        /*0236*/ 	.byte	0x08
	.zero		1


	//   ....[19]....
        /*0238*/ 	.word	0x00000740
        /*023c*/ 	.word	0x000000ff
        /*0240*/ 	.word	0x000001e8
        /*0244*/ 	.short	0x0100
        /*0246*/ 	.byte	0x08
	.zero		1


	//   ....[20]....
        /*0248*/ 	.word	0x00000750
        /*024c*/ 	.word	0x000000ff
        /*0250*/ 	.word	0x00000050
        /*0254*/ 	.short	0x0100
        /*0256*/ 	.byte	0x08
	.zero		1


	//   ....[21]....
        /*0258*/ 	.word	0x00000760
        /*025c*/ 	.word	0x000000ff
        /*0260*/ 	.word	0x000001f0
        /*0264*/ 	.short	0x0100
        /*0266*/ 	.byte	0x08
	.zero		1


	//   ....[22]....
        /*0268*/ 	.word	0x00000770
        /*026c*/ 	.word	0x000000ff
        /*0270*/ 	.word	0x00000058
        /*0274*/ 	.short	0x0100
        /*0276*/ 	.byte	0x08
	.zero		1


	//   ....[23]....
        /*0278*/ 	.word	0x00000780
        /*027c*/ 	.word	0x000000ff
        /*0280*/ 	.word	0x000001f8
        /*0284*/ 	.short	0x0100
        /*0286*/ 	.byte	0x08
	.zero		1


	//   ....[24]....
        /*0288*/ 	.word	0x00000790
        /*028c*/ 	.word	0x000000ff
        /*0290*/ 	.word	0x00000060
        /*0294*/ 	.short	0x0100
        /*0296*/ 	.byte	0x08
	.zero		1


	//   ....[25]....
        /*0298*/ 	.word	0x000007a0
        /*029c*/ 	.word	0x000000ff
        /*02a0*/ 	.word	0x00000200
        /*02a4*/ 	.short	0x0100
        /*02a6*/ 	.byte	0x08
	.zero		1


	//   ....[26]....
        /*02a8*/ 	.word	0x000007b0
        /*02ac*/ 	.word	0x000000ff
        /*02b0*/ 	.word	0x00000068
        /*02b4*/ 	.short	0x0100
        /*02b6*/ 	.byte	0x08
	.zero		1


	//   ....[27]....
        /*02b8*/ 	.word	0x000007c0
        /*02bc*/ 	.word	0x000000ff
        /*02c0*/ 	.word	0x00000208
        /*02c4*/ 	.short	0x0100
        /*02c6*/ 	.byte	0x08
	.zero		1


	//   ....[28]....
        /*02c8*/ 	.word	0x000007d0
        /*02cc*/ 	.word	0x000000ff
        /*02d0*/ 	.word	0x00000070
        /*02d4*/ 	.short	0x0100
        /*02d6*/ 	.byte	0x08
	.zero		1


	//   ....[29]....
        /*02d8*/ 	.word	0x000007e0
        /*02dc*/ 	.word	0x000000ff
        /*02e0*/ 	.word	0x00000210
        /*02e4*/ 	.short	0x0100
        /*02e6*/ 	.byte	0x08
	.zero		1


	//   ....[30]....
        /*02e8*/ 	.word	0x000007f0
        /*02ec*/ 	.word	0x000000ff
        /*02f0*/ 	.word	0x00000078
        /*02f4*/ 	.short	0x0100
        /*02f6*/ 	.byte	0x08
	.zero		1


	//   ....[31]....
        /*02f8*/ 	.word	0x00000800
        /*02fc*/ 	.word	0x000000ff
        /*0300*/ 	.word	0x00000218
        /*0304*/ 	.short	0x0100
        /*0306*/ 	.byte	0x08
	.zero		1


	//   ....[32]....
        /*0308*/ 	.word	0x00000810
        /*030c*/ 	.word	0x000000ff
        /*0310*/ 	.word	0x00000080
        /*0314*/ 	.short	0x0100
        /*0316*/ 	.byte	0x08
	.zero		1


	//   ....[33]....
        /*0318*/ 	.word	0x00000820
        /*031c*/ 	.word	0x000000ff
        /*0320*/ 	.word	0x00000220
        /*0324*/ 	.short	0x0100
        /*0326*/ 	.byte	0x08
	.zero		1


	//   ....[34]....
        /*0328*/ 	.word	0x00000830
        /*032c*/ 	.word	0x000000ff
        /*0330*/ 	.word	0x00000088
        /*0334*/ 	.short	0x0100
        /*0336*/ 	.byte	0x08
	.zero		1


	//   ....[35]....
        /*0338*/ 	.word	0x00000840
        /*033c*/ 	.word	0x000000ff
        /*0340*/ 	.word	0x00000228
        /*0344*/ 	.short	0x0100
        /*0346*/ 	.byte	0x08
	.zero		1


	//   ....[36]....
        /*0348*/ 	.word	0x00000850
        /*034c*/ 	.word	0x000000ff
        /*0350*/ 	.word	0x00000090
        /*0354*/ 	.short	0x0100
        /*0356*/ 	.byte	0x08
	.zero		1


	//   ....[37]....
        /*0358*/ 	.word	0x00000860
        /*035c*/ 	.word	0x000000ff
        /*0360*/ 	.word	0x00000230
        /*0364*/ 	.short	0x0100
        /*0366*/ 	.byte	0x08
	.zero		1


	//   ....[38]....
        /*0368*/ 	.word	0x00000870
        /*036c*/ 	.word	0x000000ff
        /*0370*/ 	.word	0x00000098
        /*0374*/ 	.short	0x0100
        /*0376*/ 	.byte	0x08
	.zero		1


	//   ....[39]....
        /*0378*/ 	.word	0x00000880
        /*037c*/ 	.word	0x000000ff
        /*0380*/ 	.word	0x00000238
        /*0384*/ 	.short	0x0100
        /*0386*/ 	.byte	0x08
	.zero		1


	//   ....[40]....
        /*0388*/ 	.word	0x00000890
        /*038c*/ 	.word	0x000000ff
        /*0390*/ 	.word	0x000000a0
        /*0394*/ 	.short	0x0100
        /*0396*/ 	.byte	0x08
	.zero		1


	//   ....[41]....
        /*0398*/ 	.word	0x000008a0
        /*039c*/ 	.word	0x000000ff
        /*03a0*/ 	.word	0x00000240
        /*03a4*/ 	.short	0x0100
        /*03a6*/ 	.byte	0x08
	.zero		1


	//   ....[42]....
        /*03a8*/ 	.word	0x000008b0
        /*03ac*/ 	.word	0x000000ff
        /*03b0*/ 	.word	0x000000a8
        /*03b4*/ 	.short	0x0100
        /*03b6*/ 	.byte	0x08
	.zero		1


	//   ....[43]....
        /*03b8*/ 	.word	0x000008c0
        /*03bc*/ 	.word	0x000000ff
        /*03c0*/ 	.word	0x00000248
        /*03c4*/ 	.short	0x0100
        /*03c6*/ 	.byte	0x08
	.zero		1


	//   ....[44]....
        /*03c8*/ 	.word	0x000008d0
        /*03cc*/ 	.word	0x000000ff
        /*03d0*/ 	.word	0x000000b0
        /*03d4*/ 	.short	0x0100
        /*03d6*/ 	.byte	0x08
	.zero		1


	//   ....[45]....
        /*03d8*/ 	.word	0x000008e0
        /*03dc*/ 	.word	0x000000ff
        /*03e0*/ 	.word	0x00000250
        /*03e4*/ 	.short	0x0100
        /*03e6*/ 	.byte	0x08
	.zero		1


	//   ....[46]....
        /*03e8*/ 	.word	0x000008f0
        /*03ec*/ 	.word	0x000000ff
        /*03f0*/ 	.word	0x000000b8
        /*03f4*/ 	.short	0x0100
        /*03f6*/ 	.byte	0x08
	.zero		1


	//   ....[47]....
        /*03f8*/ 	.word	0x00000900
        /*03fc*/ 	.word	0x000000ff
        /*0400*/ 	.word	0x00000258
        /*0404*/ 	.short	0x0100
        /*0406*/ 	.byte	0x08
	.zero		1


	//   ....[48]....
        /*0408*/ 	.word	0x00000910
        /*040c*/ 	.word	0x000000ff
        /*0410*/ 	.word	0x000000c0
        /*0414*/ 	.short	0x0100
        /*0416*/ 	.byte	0x08
	.zero		1


	//   ....[49]....
        /*0418*/ 	.word	0x00000920
        /*041c*/ 	.word	0x000000ff
        /*0420*/ 	.word	0x00000260
        /*0424*/ 	.short	0x0100
        /*0426*/ 	.byte	0x08
	.zero		1


	//   ....[50]....
        /*0428*/ 	.word	0x00000930
        /*042c*/ 	.word	0x000000ff
        /*0430*/ 	.word	0x000000c8
        /*0434*/ 	.short	0x0100
        /*0436*/ 	.byte	0x08
	.zero		1


	//   ....[51]....
        /*0438*/ 	.word	0x00000940
        /*043c*/ 	.word	0x000000ff
        /*0440*/ 	.word	0x00000268
        /*0444*/ 	.short	0x0100
        /*0446*/ 	.byte	0x08
	.zero		1


	//   ....[52]....
        /*0448*/ 	.word	0x00000950
        /*044c*/ 	.word	0x000000ff
        /*0450*/ 	.word	0x000000d0
        /*0454*/ 	.short	0x0100
        /*0456*/ 	.byte	0x08
	.zero		1


	//   ....[53]....
        /*0458*/ 	.word	0x00000960
        /*045c*/ 	.word	0x000000ff
        /*0460*/ 	.word	0x00000270
        /*0464*/ 	.short	0x0100
        /*0466*/ 	.byte	0x08
	.zero		1


	//   ....[54]....
        /*0468*/ 	.word	0x00000970
        /*046c*/ 	.word	0x000000ff
        /*0470*/ 	.word	0x000000d8
        /*0474*/ 	.short	0x0100
        /*0476*/ 	.byte	0x08
	.zero		1


	//   ....[55]....
        /*0478*/ 	.word	0x00000980
        /*047c*/ 	.word	0x000000ff
        /*0480*/ 	.word	0x00000278
        /*0484*/ 	.short	0x0100
        /*0486*/ 	.byte	0x08
	.zero		1


	//   ....[56]....
        /*0488*/ 	.word	0x00000990
        /*048c*/ 	.word	0x000000ff
        /*0490*/ 	.word	0x000000e0
        /*0494*/ 	.short	0x0100
        /*0496*/ 	.byte	0x08
	.zero		1


	//   ....[57]....
        /*0498*/ 	.word	0x000009a0
        /*049c*/ 	.word	0x000000ff
        /*04a0*/ 	.word	0x00000280
        /*04a4*/ 	.short	0x0100
        /*04a6*/ 	.byte	0x08
	.zero		1


	//   ....[58]....
        /*04a8*/ 	.word	0x000009b0
        /*04ac*/ 	.word	0x000000ff
        /*04b0*/ 	.word	0x000000e8
        /*04b4*/ 	.short	0x0100
        /*04b6*/ 	.byte	0x08
	.zero		1


	//   ....[59]....
        /*04b8*/ 	.word	0x000009c0
        /*04bc*/ 	.word	0x000000ff
        /*04c0*/ 	.word	0x00000288
        /*04c4*/ 	.short	0x0100
        /*04c6*/ 	.byte	0x08
	.zero		1


	//   ....[60]....
        /*04c8*/ 	.word	0x000009d0
        /*04cc*/ 	.word	0x000000ff
        /*04d0*/ 	.word	0x000000f0
        /*04d4*/ 	.short	0x0100
        /*04d6*/ 	.byte	0x08
	.zero		1


	//   ....[61]....
        /*04d8*/ 	.word	0x000009e0
        /*04dc*/ 	.word	0x000000ff
        /*04e0*/ 	.word	0x00000290
        /*04e4*/ 	.short	0x0100
        /*04e6*/ 	.byte	0x08
	.zero		1


	//   ....[62]....
        /*04e8*/ 	.word	0x000009f0
        /*04ec*/ 	.word	0x000000ff
        /*04f0*/ 	.word	0x000000f8
        /*04f4*/ 	.short	0x0100
        /*04f6*/ 	.byte	0x08
	.zero		1


	//   ....[63]....
        /*04f8*/ 	.word	0x00000a00
        /*04fc*/ 	.word	0x000000ff
        /*0500*/ 	.word	0x00000298
        /*0504*/ 	.short	0x0100
        /*0506*/ 	.byte	0x08
	.zero		1


	//   ....[64]....
        /*0508*/ 	.word	0x00000a10
        /*050c*/ 	.word	0x000000ff
        /*0510*/ 	.word	0x00000100
        /*0514*/ 	.short	0x0100
        /*0516*/ 	.byte	0x08
	.zero		1


	//   ....[65]....
        /*0518*/ 	.word	0x00000a20
        /*051c*/ 	.word	0x000000ff
        /*0520*/ 	.word	0x000002a0
        /*0524*/ 	.short	0x0100
        /*0526*/ 	.byte	0x08
	.zero		1


	//   ....[66]....
        /*0528*/ 	.word	0x00000a30
        /*052c*/ 	.word	0x000000ff
        /*0530*/ 	.word	0x00000108
        /*0534*/ 	.short	0x0100
        /*0536*/ 	.byte	0x08
	.zero		1


	//   ....[67]....
        /*0538*/ 	.word	0x00000a40
        /*053c*/ 	.word	0x000000ff
        /*0540*/ 	.word	0x000002a8
        /*0544*/ 	.short	0x0100
        /*0546*/ 	.byte	0x08
	.zero		1


	//   ....[68]....
        /*0548*/ 	.word	0x00000a50
        /*054c*/ 	.word	0x000000ff
        /*0550*/ 	.word	0x00000110
        /*0554*/ 	.short	0x0100
        /*0556*/ 	.byte	0x08
	.zero		1


	//   ....[69]....
        /*0558*/ 	.word	0x00000a60
        /*055c*/ 	.word	0x000000ff
        /*0560*/ 	.word	0x000002b0
        /*0564*/ 	.short	0x0100
        /*0566*/ 	.byte	0x08
	.zero		1


	//   ....[70]....
        /*0568*/ 	.word	0x00000a70
        /*056c*/ 	.word	0x000000ff
        /*0570*/ 	.word	0x00000118
        /*0574*/ 	.short	0x0100
        /*0576*/ 	.byte	0x08
	.zero		1


	//   ....[71]....
        /*0578*/ 	.word	0x00000a80
        /*057c*/ 	.word	0x000000ff
        /*0580*/ 	.word	0x000002b8
        /*0584*/ 	.short	0x0100
        /*0586*/ 	.byte	0x08
	.zero		1


	//   ....[72]....
        /*0588*/ 	.word	0x00000a90
        /*058c*/ 	.word	0x000000ff
        /*0590*/ 	.word	0x00000120
        /*0594*/ 	.short	0x0100
        /*0596*/ 	.byte	0x08
	.zero		1


	//   ....[73]....
        /*0598*/ 	.word	0x00000aa0
        /*059c*/ 	.word	0x000000ff
        /*05a0*/ 	.word	0x000002c0
        /*05a4*/ 	.short	0x0100
        /*05a6*/ 	.byte	0x08
	.zero		1


	//   ....[74]....
        /*05a8*/ 	.word	0x00000ab0
        /*05ac*/ 	.word	0x000000ff
        /*05b0*/ 	.word	0x00000128
        /*05b4*/ 	.short	0x0100
        /*05b6*/ 	.byte	0x08
	.zero		1


	//   ....[75]....
        /*05b8*/ 	.word	0x00000ac0
        /*05bc*/ 	.word	0x000000ff
        /*05c0*/ 	.word	0x000002c8
        /*05c4*/ 	.short	0x0100
        /*05c6*/ 	.byte	0x08
	.zero		1


	//   ....[76]....
        /*05c8*/ 	.word	0x00000ad0
        /*05cc*/ 	.word	0x000000ff
        /*05d0*/ 	.word	0x00000130
        /*05d4*/ 	.short	0x0100
        /*05d6*/ 	.byte	0x08
	.zero		1


	//   ....[77]....
        /*05d8*/ 	.word	0x00000ae0
        /*05dc*/ 	.word	0x000000ff
        /*05e0*/ 	.word	0x000002d0
        /*05e4*/ 	.short	0x0100
        /*05e6*/ 	.byte	0x08
	.zero		1


	//   ....[78]....
        /*05e8*/ 	.word	0x00000af0
        /*05ec*/ 	.word	0x000000ff
        /*05f0*/ 	.word	0x00000138
        /*05f4*/ 	.short	0x0100
        /*05f6*/ 	.byte	0x08
	.zero		1


	//   ....[79]....
        /*05f8*/ 	.word	0x00000b00
        /*05fc*/ 	.word	0x000000ff
        /*0600*/ 	.word	0x000002d8
        /*0604*/ 	.short	0x0100
        /*0606*/ 	.byte	0x08
	.zero		1


	//   ....[80]....
        /*0608*/ 	.word	0x00000b10
        /*060c*/ 	.word	0x000000ff
        /*0610*/ 	.word	0x00000140
        /*0614*/ 	.short	0x0100
        /*0616*/ 	.byte	0x08
	.zero		1


	//   ....[81]....
        /*0618*/ 	.word	0x00000b20
        /*061c*/ 	.word	0x000000ff
        /*0620*/ 	.word	0x000002e0
        /*0624*/ 	.short	0x0100
        /*0626*/ 	.byte	0x08
	.zero		1


	//   ....[82]....
        /*0628*/ 	.word	0x00000b30
        /*062c*/ 	.word	0x000000ff
        /*0630*/ 	.word	0x00000148
        /*0634*/ 	.short	0x0100
        /*0636*/ 	.byte	0x08
	.zero		1


	//   ....[83]....
        /*0638*/ 	.word	0x00000b40
        /*063c*/ 	.word	0x000000ff
        /*0640*/ 	.word	0x000002e8
        /*0644*/ 	.short	0x0100
        /*0646*/ 	.byte	0x08
	.zero		1


	//   ....[84]....
        /*0648*/ 	.word	0x00000b50
        /*064c*/ 	.word	0x000000ff
        /*0650*/ 	.word	0x00000150
        /*0654*/ 	.short	0x0100
        /*0656*/ 	.byte	0x08
	.zero		1


	//   ....[85]....
        /*0658*/ 	.word	0x00000b60
        /*065c*/ 	.word	0x000000ff
        /*0660*/ 	.word	0x000002f0
        /*0664*/ 	.short	0x0100
        /*0666*/ 	.byte	0x08
	.zero		1


	//   ....[86]....
        /*0668*/ 	.word	0x00000b70
        /*066c*/ 	.word	0x000000ff
        /*0670*/ 	.word	0x00000158
        /*0674*/ 	.short	0x0100
        /*0676*/ 	.byte	0x08
	.zero		1


	//   ....[87]....
        /*0678*/ 	.word	0x00000b80
        /*067c*/ 	.word	0x000000ff
        /*0680*/ 	.word	0x000002f8
        /*0684*/ 	.short	0x0100
        /*0686*/ 	.byte	0x08
	.zero		1


	//   ....[88]....
        /*0688*/ 	.word	0x00000b90
        /*068c*/ 	.word	0x000000ff
        /*0690*/ 	.word	0x00000160
        /*0694*/ 	.short	0x0100
        /*0696*/ 	.byte	0x08
	.zero		1


	//   ....[89]....
        /*0698*/ 	.word	0x00000ba0
        /*069c*/ 	.word	0x000000ff
        /*06a0*/ 	.word	0x00000300
        /*06a4*/ 	.short	0x0100
        /*06a6*/ 	.byte	0x08
	.zero		1


	//   ....[90]....
        /*06a8*/ 	.word	0x00000bb0
        /*06ac*/ 	.word	0x000000ff
        /*06b0*/ 	.word	0x00000168
        /*06b4*/ 	.short	0x0100
        /*06b6*/ 	.byte	0x08
	.zero		1


	//   ....[91]....
        /*06b8*/ 	.word	0x00000bc0
        /*06bc*/ 	.word	0x000000ff
        /*06c0*/ 	.word	0x00000308
        /*06c4*/ 	.short	0x0100
        /*06c6*/ 	.byte	0x08
	.zero		1


	//   ....[92]....
        /*06c8*/ 	.word	0x00000bd0
        /*06cc*/ 	.word	0x000000ff
        /*06d0*/ 	.word	0x00000170
        /*06d4*/ 	.short	0x0100
        /*06d6*/ 	.byte	0x08
	.zero		1


	//   ....[93]....
        /*06d8*/ 	.word	0x00000be0
        /*06dc*/ 	.word	0x000000ff
        /*06e0*/ 	.word	0x00000310
        /*06e4*/ 	.short	0x0100
        /*06e6*/ 	.byte	0x08
	.zero		1


	//   ....[94]....
        /*06e8*/ 	.word	0x00000bf0
        /*06ec*/ 	.word	0x000000ff
        /*06f0*/ 	.word	0x00000178
        /*06f4*/ 	.short	0x0100
        /*06f6*/ 	.byte	0x08
	.zero		1


	//   ....[95]....
        /*06f8*/ 	.word	0x00000c00
        /*06fc*/ 	.word	0x000000ff
        /*0700*/ 	.word	0x00000318
        /*0704*/ 	.short	0x0100
        /*0706*/ 	.byte	0x08
	.zero		1


	//   ....[96]....
        /*0708*/ 	.word	0x00000c10
        /*070c*/ 	.word	0x000000ff
        /*0710*/ 	.word	0x00000180
        /*0714*/ 	.short	0x0100
        /*0716*/ 	.byte	0x08
	.zero		1


	//   ....[97]....
        /*0718*/ 	.word	0x00000c20
        /*071c*/ 	.word	0x000000ff
        /*0720*/ 	.word	0x00000320
        /*0724*/ 	.short	0x0100
        /*0726*/ 	.byte	0x08
	.zero		1


	//   ....[98]....
        /*0728*/ 	.word	0x00000c30
        /*072c*/ 	.word	0x000000ff
        /*0730*/ 	.word	0x00000188
        /*0734*/ 	.short	0x0100
        /*0736*/ 	.byte	0x08
	.zero		1


	//   ....[99]....
        /*0738*/ 	.word	0x00000c40
        /*073c*/ 	.word	0x000000ff
        /*0740*/ 	.word	0x00000328
        /*0744*/ 	.short	0x0100
        /*0746*/ 	.byte	0x08
	.zero		1


	//   ....[100]....
        /*0748*/ 	.word	0x00000c50
        /*074c*/ 	.word	0x000000ff
        /*0750*/ 	.word	0x00000190
        /*0754*/ 	.short	0x0100
        /*0756*/ 	.byte	0x08
	.zero		1


	//   ....[101]....
        /*0758*/ 	.word	0x00000c60
        /*075c*/ 	.word	0x000000ff
        /*0760*/ 	.word	0x00000330
        /*0764*/ 	.short	0x0100
        /*0766*/ 	.byte	0x08
	.zero		1


	//   ....[102]....
        /*0768*/ 	.word	0x00000c70
        /*076c*/ 	.word	0x000000ff
        /*0770*/ 	.word	0x00000198
        /*0774*/ 	.short	0x0100
        /*0776*/ 	.byte	0x08
	.zero		1


	//   ....[103]....
        /*0778*/ 	.word	0x00000c80
        /*077c*/ 	.word	0x000000ff
        /*0780*/ 	.word	0x00000338
        /*0784*/ 	.short	0x0100
        /*0786*/ 	.byte	0x08
	.zero		1


	//   ....[104]....
        /*0788*/ 	.word	0x00000db0
        /*078c*/ 	.word	0x000000ff
        /*0790*/ 	.word	0x00000340
        /*0794*/ 	.short	0x0100
        /*0796*/ 	.byte	0x09
	.zero		1


	//   ....[105]....
        /*0798*/ 	.word	0x00000dc0
        /*079c*/ 	.word	0x000000ff
        /*07a0*/ 	.word	0x00000350
        /*07a4*/ 	.short	0x0100
        /*07a6*/ 	.byte	0x09
	.zero		1


	//   ....[106]....
        /*07a8*/ 	.word	0x00000dd0
        /*07ac*/ 	.word	0x000000ff
        /*07b0*/ 	.word	0x00000348
        /*07b4*/ 	.short	0x0100
        /*07b6*/ 	.byte	0x09
	.zero		1


	//   ....[107]....
        /*07b8*/ 	.word	0x00000de0
        /*07bc*/ 	.word	0x000000ff
        /*07c0*/ 	.word	0x00000358
        /*07c4*/ 	.short	0x0100
        /*07c6*/ 	.byte	0x09
	.zero		1


	//   ....[108]....
        /*07c8*/ 	.word	0x00000ec0
        /*07cc*/ 	.word	0x000000ff
        /*07d0*/ 	.word	0x00000360
        /*07d4*/ 	.short	0x0100
        /*07d6*/ 	.byte	0x08
	.zero		1


	//   ....[109]....
        /*07d8*/ 	.word	0x00000ed0
        /*07dc*/ 	.word	0x000000ff
        /*07e0*/ 	.word	0x00000368
        /*07e4*/ 	.short	0x0100
        /*07e6*/ 	.byte	0x08
	.zero		1


	//   ....[110]....
        /*07e8*/ 	.word	0x00001000
        /*07ec*/ 	.word	0x000000ff
        /*07f0*/ 	.word	0x00000370
        /*07f4*/ 	.short	0x0100
        /*07f6*/ 	.byte	0x08
	.zero		1


	//   ....[111]....
        /*07f8*/ 	.word	0x00001010
        /*07fc*/ 	.word	0x000000ff
        /*0800*/ 	.word	0x00000380
        /*0804*/ 	.short	0x0100
        /*0806*/ 	.byte	0x08
	.zero		1


	//   ....[112]....
        /*0808*/ 	.word	0x00001020
        /*080c*/ 	.word	0x000000ff
        /*0810*/ 	.word	0x00000378
        /*0814*/ 	.short	0x0100
        /*0816*/ 	.byte	0x08
	.zero		1


	//   ....[113]....
        /*0818*/ 	.word	0x00001030
        /*081c*/ 	.word	0x000000ff
        /*0820*/ 	.word	0x00000388
        /*0824*/ 	.short	0x0100
        /*0826*/ 	.byte	0x08
	.zero		1


	//   ....[114]....
        /*0828*/ 	.word	0x00001150
        /*082c*/ 	.word	0x000000ff
        /*0830*/ 	.word	0x00000390
        /*0834*/ 	.short	0x0100
        /*0836*/ 	.byte	0x09
	.zero		1


	//   ....[115]....
        /*0838*/ 	.word	0x00001160
        /*083c*/ 	.word	0x000000ff
        /*0840*/ 	.word	0x000003b0
        /*0844*/ 	.short	0x0100
        /*0846*/ 	.byte	0x09
	.zero		1


	//   ....[116]....
        /*0848*/ 	.word	0x00001170
        /*084c*/ 	.word	0x000000ff
        /*0850*/ 	.word	0x00000398
        /*0854*/ 	.short	0x0100
        /*0856*/ 	.byte	0x09
	.zero		1


	//   ....[117]....
        /*0858*/ 	.word	0x00001180
        /*085c*/ 	.word	0x000000ff
        /*0860*/ 	.word	0x000003b8
        /*0864*/ 	.short	0x0100
        /*0866*/ 	.byte	0x09
	.zero		1


	//   ....[118]....
        /*0868*/ 	.word	0x00001190
        /*086c*/ 	.word	0x000000ff
        /*0870*/ 	.word	0x000003a0
        /*0874*/ 	.short	0x0100
        /*0876*/ 	.byte	0x09
	.zero		1


	//   ....[119]....
        /*0878*/ 	.word	0x000011a0
        /*087c*/ 	.word	0x000000ff
        /*0880*/ 	.word	0x000003c0
        /*0884*/ 	.short	0x0100
        /*0886*/ 	.byte	0x09
	.zero		1


	//   ....[120]....
        /*0888*/ 	.word	0x000011b0
        /*088c*/ 	.word	0x000000ff
        /*0890*/ 	.word	0x000003a8
        /*0894*/ 	.short	0x0100
        /*0896*/ 	.byte	0x09
	.zero		1


	//   ....[121]....
        /*0898*/ 	.word	0x000011c0
        /*089c*/ 	.word	0x000000ff
        /*08a0*/ 	.word	0x000003c8
        /*08a4*/ 	.short	0x0100
        /*08a6*/ 	.byte	0x09
	.zero		1


	//   ....[122]....
        /*08a8*/ 	.word	0x000012b0
        /*08ac*/ 	.word	0x000000ff
        /*08b0*/ 	.word	0x000003d0
        /*08b4*/ 	.short	0x0100
        /*08b6*/ 	.byte	0x08
	.zero		1


	//   ....[123]....
        /*08b8*/ 	.word	0x000012c0
        /*08bc*/ 	.word	0x000000ff
        /*08c0*/ 	.word	0x000003e0
        /*08c4*/ 	.short	0x0100
        /*08c6*/ 	.byte	0x08
	.zero		1


	//   ....[124]....
        /*08c8*/ 	.word	0x000012d0
        /*08cc*/ 	.word	0x000000ff
        /*08d0*/ 	.word	0x000003d8
        /*08d4*/ 	.short	0x0100
        /*08d6*/ 	.byte	0x08
	.zero		1


	//   ....[125]....
        /*08d8*/ 	.word	0x000012e0
        /*08dc*/ 	.word	0x000000ff
        /*08e0*/ 	.word	0x000003e8
        /*08e4*/ 	.short	0x0100
        /*08e6*/ 	.byte	0x08
	.zero		1


	//   ....[126]....
        /*08e8*/ 	.word	0x000013d0
        /*08ec*/ 	.word	0x000000ff
        /*08f0*/ 	.word	0x000003f0
        /*08f4*/ 	.short	0x0100
        /*08f6*/ 	.byte	0x07
	.zero		1


	//   ....[127]....
        /*08f8*/ 	.word	0x00001de0
        /*08fc*/ 	.word	0x00000003
        /*0900*/ 	.word	0x000003e0
        /*0904*/ 	.short	0x010a
        /*0906*/ 	.byte	0xff
	.zero		1


	//   ....[128]....
        /*0908*/ 	.word	0x00001e10
        /*090c*/ 	.word	0x00000003
        /*0910*/ 	.word	0x000003d0
        /*0914*/ 	.short	0x0101
        /*0916*/ 	.byte	0xff
	.zero		1


	//   ....[129]....
        /*0918*/ 	.word	0x00001f10
        /*091c*/ 	.word	0x000000ff
        /*0920*/ 	.word	0x000001a0
        /*0924*/ 	.short	0x010a
        /*0926*/ 	.byte	0x08
	.zero		1


	//   ....[130]....
        /*0928*/ 	.word	0x00001fd0
        /*092c*/ 	.word	0x000000ff
        /*0930*/ 	.word	0x000001a0
        /*0934*/ 	.short	0x010a
        /*0936*/ 	.byte	0x21
	.zero		1


	//   ....[131]....
        /*0938*/ 	.word	0x00002190
        /*093c*/ 	.word	0x000000ff
        /*0940*/ 	.word	0x000001a0
        /*0944*/ 	.short	0x010a
        /*0946*/ 	.byte	0x08
	.zero		1


	//   ....[132]....
        /*0948*/ 	.word	0x00002270
        /*094c*/ 	.word	0x000000ff
        /*0950*/ 	.word	0x00000368
        /*0954*/ 	.short	0x0101
        /*0956*/ 	.byte	0x06
	.zero		1


	//   ....[133]....
        /*0958*/ 	.word	0x00002290
        /*095c*/ 	.word	0x000000ff
        /*0960*/ 	.word	0x000001a0
        /*0964*/ 	.short	0x010a
        /*0966*/ 	.byte	0x08
	.zero		1


	//   ....[134]....
        /*0968*/ 	.word	0x00002310
        /*096c*/ 	.word	0x000000ff
        /*0970*/ 	.word	0x000001a0
        /*0974*/ 	.short	0x010a
        /*0976*/ 	.byte	0x11
	.zero		1


	//   ....[135]....
        /*0978*/ 	.word	0x000024a0
        /*097c*/ 	.word	0x000000ff
        /*0980*/ 	.word	0x000001a0
        /*0984*/ 	.short	0x010a
        /*0986*/ 	.byte	0x08
	.zero		1


	//   ....[136]....
        /*0988*/ 	.word	0x000025e0
        /*098c*/ 	.word	0x00000002
        /*0990*/ 	.word	0x00000370
        /*0994*/ 	.short	0x010a
        /*0996*/ 	.byte	0xff
	.zero		1


	//   ....[137]....
        /*0998*/ 	.word	0x000026a0
        /*099c*/ 	.word	0x00000002
        /*09a0*/ 	.word	0x00000000
        /*09a4*/ 	.short	0x0101
        /*09a6*/ 	.byte	0xff
	.zero		1


	//   ....[138]....
        /*09a8*/ 	.word	0x00002c00
        /*09ac*/ 	.word	0x000000ff
        /*09b0*/ 	.word	0x00000000
        /*09b4*/ 	.short	0x010a
        /*09b6*/ 	.byte	0x04
	.zero		1


	//   ....[139]....
        /*09b8*/ 	.word	0x00002c90
        /*09bc*/ 	.word	0x000000ff
        /*09c0*/ 	.word	0x00000000
        /*09c4*/ 	.short	0x010a
        /*09c6*/ 	.byte	0x04
	.zero		1


	//   ....[140]....
        /*09c8*/ 	.word	0x00002d20
        /*09cc*/ 	.word	0x000000ff
        /*09d0*/ 	.word	0x00000000
        /*09d4*/ 	.short	0x010a
        /*09d6*/ 	.byte	0x04
	.zero		1


	//   ....[141]....
        /*09d8*/ 	.word	0x00002db0
        /*09dc*/ 	.word	0x000000ff
        /*09e0*/ 	.word	0x00000000
        /*09e4*/ 	.short	0x010a
        /*09e6*/ 	.byte	0x04
	.zero		1


	//   ....[142]....
        /*09e8*/ 	.word	0x00002e40
        /*09ec*/ 	.word	0x000000ff
        /*09f0*/ 	.word	0x00000000
        /*09f4*/ 	.short	0x010a
        /*09f6*/ 	.byte	0x04
	.zero		1


	//   ....[143]....
        /*09f8*/ 	.word	0x00002ed0
        /*09fc*/ 	.word	0x000000ff
        /*0a00*/ 	.word	0x00000000
        /*0a04*/ 	.short	0x010a
        /*0a06*/ 	.byte	0x04
	.zero		1


	//   ....[144]....
        /*0a08*/ 	.word	0x00002f60
        /*0a0c*/ 	.word	0x000000ff
        /*0a10*/ 	.word	0x00000000
        /*0a14*/ 	.short	0x010a
        /*0a16*/ 	.byte	0x04
	.zero		1


	//   ....[145]....
        /*0a18*/ 	.word	0x00002ff0
        /*0a1c*/ 	.word	0x000000ff
        /*0a20*/ 	.word	0x00000000
        /*0a24*/ 	.short	0x010a
        /*0a26*/ 	.byte	0x04
	.zero		1


	//   ....[146]....
        /*0a28*/ 	.word	0x00003080
        /*0a2c*/ 	.word	0x000000ff
        /*0a30*/ 	.word	0x00000000
        /*0a34*/ 	.short	0x010a
        /*0a36*/ 	.byte	0x04
	.zero		1


	//   ....[147]....
        /*0a38*/ 	.word	0x00003110
        /*0a3c*/ 	.word	0x000000ff
        /*0a40*/ 	.word	0x00000000
        /*0a44*/ 	.short	0x010a
        /*0a46*/ 	.byte	0x04
	.zero		1


	//   ....[148]....
        /*0a48*/ 	.word	0x000031a0
        /*0a4c*/ 	.word	0x000000ff
        /*0a50*/ 	.word	0x00000000
        /*0a54*/ 	.short	0x010a
        /*0a56*/ 	.byte	0x04
	.zero		1


	//   ....[149]....
        /*0a58*/ 	.word	0x00003230
        /*0a5c*/ 	.word	0x000000ff
        /*0a60*/ 	.word	0x00000000
        /*0a64*/ 	.short	0x010a
        /*0a66*/ 	.byte	0x04
	.zero		1


	//   ....[150]....
        /*0a68*/ 	.word	0x000032c0
        /*0a6c*/ 	.word	0x000000ff
        /*0a70*/ 	.word	0x00000000
        /*0a74*/ 	.short	0x010a
        /*0a76*/ 	.byte	0x04
	.zero		1


	//   ....[151]....
        /*0a78*/ 	.word	0x00003350
        /*0a7c*/ 	.word	0x000000ff
        /*0a80*/ 	.word	0x00000000
        /*0a84*/ 	.short	0x010a
        /*0a86*/ 	.byte	0x04
	.zero		1


	//   ....[152]....
        /*0a88*/ 	.word	0x000033e0
        /*0a8c*/ 	.word	0x000000ff
        /*0a90*/ 	.word	0x00000000
        /*0a94*/ 	.short	0x010a
        /*0a96*/ 	.byte	0x04
	.zero		1


	//   ....[153]....
        /*0a98*/ 	.word	0x00003470
        /*0a9c*/ 	.word	0x000000ff
        /*0aa0*/ 	.word	0x00000000
        /*0aa4*/ 	.short	0x010a
        /*0aa6*/ 	.byte	0x04
	.zero		1


	//   ....[154]....
        /*0aa8*/ 	.word	0x00003500
        /*0aac*/ 	.word	0x000000ff
        /*0ab0*/ 	.word	0x00000000
        /*0ab4*/ 	.short	0x010a
        /*0ab6*/ 	.byte	0x04
	.zero		1


	//   ....[155]....
        /*0ab8*/ 	.word	0x00003590
        /*0abc*/ 	.word	0x000000ff
        /*0ac0*/ 	.word	0x00000000
        /*0ac4*/ 	.short	0x010a
        /*0ac6*/ 	.byte	0x04
	.zero		1


	//   ....[156]....
        /*0ac8*/ 	.word	0x00003620
        /*0acc*/ 	.word	0x000000ff
        /*0ad0*/ 	.word	0x00000000
        /*0ad4*/ 	.short	0x010a
        /*0ad6*/ 	.byte	0x04
	.zero		1


	//   ....[157]....
        /*0ad8*/ 	.word	0x000036b0
        /*0adc*/ 	.word	0x000000ff
        /*0ae0*/ 	.word	0x00000000
        /*0ae4*/ 	.short	0x010a
        /*0ae6*/ 	.byte	0x04
	.zero		1


	//   ....[158]....
        /*0ae8*/ 	.word	0x00003740
        /*0aec*/ 	.word	0x000000ff
        /*0af0*/ 	.word	0x00000000
        /*0af4*/ 	.short	0x010a
        /*0af6*/ 	.byte	0x04
	.zero		1


	//   ....[159]....
        /*0af8*/ 	.word	0x000037d0
        /*0afc*/ 	.word	0x000000ff
        /*0b00*/ 	.word	0x00000000
        /*0b04*/ 	.short	0x010a
        /*0b06*/ 	.byte	0x04
	.zero		1


	//   ....[160]....
        /*0b08*/ 	.word	0x00003860
        /*0b0c*/ 	.word	0x000000ff
        /*0b10*/ 	.word	0x00000000
        /*0b14*/ 	.short	0x010a
        /*0b16*/ 	.byte	0x04
	.zero		1


	//   ....[161]....
        /*0b18*/ 	.word	0x000038f0
        /*0b1c*/ 	.word	0x000000ff
        /*0b20*/ 	.word	0x00000000
        /*0b24*/ 	.short	0x010a
        /*0b26*/ 	.byte	0x04
	.zero		1


	//   ....[162]....
        /*0b28*/ 	.word	0x00003980
        /*0b2c*/ 	.word	0x000000ff
        /*0b30*/ 	.word	0x00000000
        /*0b34*/ 	.short	0x010a
        /*0b36*/ 	.byte	0x04
	.zero		1


	//   ....[163]....
        /*0b38*/ 	.word	0x00003a10
        /*0b3c*/ 	.word	0x000000ff
        /*0b40*/ 	.word	0x00000000
        /*0b44*/ 	.short	0x010a
        /*0b46*/ 	.byte	0x04
	.zero		1


	//   ....[164]....
        /*0b48*/ 	.word	0x00003aa0
        /*0b4c*/ 	.word	0x000000ff
        /*0b50*/ 	.word	0x00000000
        /*0b54*/ 	.short	0x010a
        /*0b56*/ 	.byte	0x04
	.zero		1


	//   ....[165]....
        /*0b58*/ 	.word	0x00003b30
        /*0b5c*/ 	.word	0x000000ff
        /*0b60*/ 	.word	0x00000000
        /*0b64*/ 	.short	0x010a
        /*0b66*/ 	.byte	0x04
	.zero		1


	//   ....[166]....
        /*0b68*/ 	.word	0x00003bc0
        /*0b6c*/ 	.word	0x000000ff
        /*0b70*/ 	.word	0x00000000
        /*0b74*/ 	.short	0x010a
        /*0b76*/ 	.byte	0x04
	.zero		1


	//   ....[167]....
        /*0b78*/ 	.word	0x00003c50
        /*0b7c*/ 	.word	0x000000ff
        /*0b80*/ 	.word	0x00000000
        /*0b84*/ 	.short	0x010a
        /*0b86*/ 	.byte	0x04
	.zero		1


	//   ....[168]....
        /*0b88*/ 	.word	0x00003ce0
        /*0b8c*/ 	.word	0x000000ff
        /*0b90*/ 	.word	0x00000000
        /*0b94*/ 	.short	0x010a
        /*0b96*/ 	.byte	0x04
	.zero		1


	//   ....[169]....
        /*0b98*/ 	.word	0x00003d70
        /*0b9c*/ 	.word	0x000000ff
        /*0ba0*/ 	.word	0x00000000
        /*0ba4*/ 	.short	0x010a
        /*0ba6*/ 	.byte	0x04
	.zero		1


	//   ....[170]....
        /*0ba8*/ 	.word	0x00003e00
        /*0bac*/ 	.word	0x000000ff
        /*0bb0*/ 	.word	0x00000000
        /*0bb4*/ 	.short	0x010a
        /*0bb6*/ 	.byte	0x04
	.zero		1


	//   ....[171]....
        /*0bb8*/ 	.word	0x00003e90
        /*0bbc*/ 	.word	0x000000ff
        /*0bc0*/ 	.word	0x00000000
        /*0bc4*/ 	.short	0x010a
        /*0bc6*/ 	.byte	0x04
	.zero		1


	//   ....[172]....
        /*0bc8*/ 	.word	0x00003f20
        /*0bcc*/ 	.word	0x000000ff
        /*0bd0*/ 	.word	0x00000000
        /*0bd4*/ 	.short	0x010a
        /*0bd6*/ 	.byte	0x04
	.zero		1


	//   ....[173]....
        /*0bd8*/ 	.word	0x00003fb0
        /*0bdc*/ 	.word	0x000000ff
        /*0be0*/ 	.word	0x00000000
        /*0be4*/ 	.short	0x010a
        /*0be6*/ 	.byte	0x04
	.zero		1


	//   ....[174]....
        /*0be8*/ 	.word	0x00004040
        /*0bec*/ 	.word	0x000000ff
        /*0bf0*/ 	.word	0x00000000
        /*0bf4*/ 	.short	0x010a
        /*0bf6*/ 	.byte	0x04
	.zero		1


	//   ....[175]....
        /*0bf8*/ 	.word	0x000040d0
        /*0bfc*/ 	.word	0x000000ff
        /*0c00*/ 	.word	0x00000000
        /*0c04*/ 	.short	0x010a
        /*0c06*/ 	.byte	0x04
	.zero		1


	//   ....[176]....
        /*0c08*/ 	.word	0x00004160
        /*0c0c*/ 	.word	0x000000ff
        /*0c10*/ 	.word	0x00000000
        /*0c14*/ 	.short	0x010a
        /*0c16*/ 	.byte	0x04
	.zero		1


	//   ....[177]....
        /*0c18*/ 	.word	0x000041f0
        /*0c1c*/ 	.word	0x000000ff
        /*0c20*/ 	.word	0x00000000
        /*0c24*/ 	.short	0x010a
        /*0c26*/ 	.byte	0x04
	.zero		1


	//   ....[178]....
        /*0c28*/ 	.word	0x00004280
        /*0c2c*/ 	.word	0x000000ff
        /*0c30*/ 	.word	0x00000000
        /*0c34*/ 	.short	0x010a
        /*0c36*/ 	.byte	0x04
	.zero		1


	//   ....[179]....
        /*0c38*/ 	.word	0x00004310
        /*0c3c*/ 	.word	0x000000ff
        /*0c40*/ 	.word	0x00000000
        /*0c44*/ 	.short	0x010a
        /*0c46*/ 	.byte	0x04
	.zero		1


	//   ....[180]....
        /*0c48*/ 	.word	0x000043a0
        /*0c4c*/ 	.word	0x000000ff
        /*0c50*/ 	.word	0x00000000
        /*0c54*/ 	.short	0x010a
        /*0c56*/ 	.byte	0x04
	.zero		1


	//   ....[181]....
        /*0c58*/ 	.word	0x00004430
        /*0c5c*/ 	.word	0x000000ff
        /*0c60*/ 	.word	0x00000000
        /*0c64*/ 	.short	0x010a
        /*0c66*/ 	.byte	0x04
	.zero		1


	//   ....[182]....
        /*0c68*/ 	.word	0x000044c0
        /*0c6c*/ 	.word	0x000000ff
        /*0c70*/ 	.word	0x00000000
        /*0c74*/ 	.short	0x010a
        /*0c76*/ 	.byte	0x04
	.zero		1


	//   ....[183]....
        /*0c78*/ 	.word	0x00004550
        /*0c7c*/ 	.word	0x000000ff
        /*0c80*/ 	.word	0x00000000
        /*0c84*/ 	.short	0x010a
        /*0c86*/ 	.byte	0x04
	.zero		1


	//   ....[184]....
        /*0c88*/ 	.word	0x000045e0
        /*0c8c*/ 	.word	0x000000ff
        /*0c90*/ 	.word	0x00000000
        /*0c94*/ 	.short	0x010a
        /*0c96*/ 	.byte	0x04
	.zero		1


	//   ....[185]....
        /*0c98*/ 	.word	0x00004670
        /*0c9c*/ 	.word	0x000000ff
        /*0ca0*/ 	.word	0x00000000
        /*0ca4*/ 	.short	0x010a
        /*0ca6*/ 	.byte	0x04
	.zero		1


	//   ....[186]....
        /*0ca8*/ 	.word	0x00004700
        /*0cac*/ 	.word	0x000000ff
        /*0cb0*/ 	.word	0x00000000
        /*0cb4*/ 	.short	0x010a
        /*0cb6*/ 	.byte	0x04
	.zero		1


	//   ....[187]....
        /*0cb8*/ 	.word	0x00004790
        /*0cbc*/ 	.word	0x000000ff
        /*0cc0*/ 	.word	0x00000000
        /*0cc4*/ 	.short	0x010a
        /*0cc6*/ 	.byte	0x04
	.zero		1


	//   ....[188]....
        /*0cc8*/ 	.word	0x00004820
        /*0ccc*/ 	.word	0x000000ff
        /*0cd0*/ 	.word	0x00000000
        /*0cd4*/ 	.short	0x010a
        /*0cd6*/ 	.byte	0x04
	.zero		1


	//   ....[189]....
        /*0cd8*/ 	.word	0x000048c0
        /*0cdc*/ 	.word	0x00000000
        /*0ce0*/ 	.word	0x00000000
        /*0ce4*/ 	.short	0x010a
        /*0ce6*/ 	.byte	0xff
	.zero		1


	//   ....[190]....
        /*0ce8*/ 	.word	0x000049f0
        /*0cec*/ 	.word	0x00000000
        /*0cf0*/ 	.word	0x000003d0
        /*0cf4*/ 	.short	0x010a
        /*0cf6*/ 	.byte	0xff
	.zero		1


	//   ....[191]....
        /*0cf8*/ 	.word	0x00004a60
        /*0cfc*/ 	.word	0x00000004
        /*0d00*/ 	.word	0x00000000
        /*0d04*/ 	.short	0x0101
        /*0d06*/ 	.byte	0xff
	.zero		1


	//   ....[192]....
        /*0d08*/ 	.word	0x00004a80
        /*0d0c*/ 	.word	0x000000ff
        /*0d10*/ 	.word	0x00000380
        /*0d14*/ 	.short	0x010a
        /*0d16*/ 	.byte	0x05
	.zero		1


	//   ....[193]....
        /*0d18*/ 	.word	0x00004ba0
        /*0d1c*/ 	.word	0x00000000
        /*0d20*/ 	.word	0x00000370
        /*0d24*/ 	.short	0x010a
        /*0d26*/ 	.byte	0xff
	.zero		1


	//   ....[194]....
        /*0d28*/ 	.word	0x00004ca0
        /*0d2c*/ 	.word	0x00000000
        /*0d30*/ 	.word	0x00000000
        /*0d34*/ 	.short	0x0101
        /*0d36*/ 	.byte	0xff
	.zero		1


	//   ....[195]....
        /*0d38*/ 	.word	0x00004d30
        /*0d3c*/ 	.word	0x000000ff
        /*0d40*/ 	.word	0x00000380
        /*0d44*/ 	.short	0x0106
        /*0d46*/ 	.byte	0x05
	.zero		1


	//   ....[196]....
        /*0d48*/ 	.word	0x00004d50
        /*0d4c*/ 	.word	0x000000ff
        /*0d50*/ 	.word	0x00000380
        /*0d54*/ 	.short	0x010a
        /*0d56*/ 	.byte	0x05
	.zero		1


	//   ....[197]....
        /*0d58*/ 	.word	0x00004de0
        /*0d5c*/ 	.word	0x000000ff
        /*0d60*/ 	.word	0x00000380
        /*0d64*/ 	.short	0x0106
        /*0d66*/ 	.byte	0x04
	.zero		1


	//   ....[198]....
        /*0d68*/ 	.word	0x00004e20
        /*0d6c*/ 	.word	0x00000000
        /*0d70*/ 	.word	0x00000380
        /*0d74*/ 	.short	0x010a
        /*0d76*/ 	.byte	0xff
	.zero		1


	//   ....[199]....
        /*0d78*/ 	.word	0x00005060
        /*0d7c*/ 	.word	0x000000ff
        /*0d80*/ 	.word	0x00000008
        /*0d84*/ 	.short	0x010a
        /*0d86*/ 	.byte	0x06
	.zero		1


	//   ....[200]....
        /*0d88*/ 	.word	0x00005080
        /*0d8c*/ 	.word	0x000000ff
        /*0d90*/ 	.word	0x00000008
        /*0d94*/ 	.short	0x010a
        /*0d96*/ 	.byte	0x06
	.zero		1


	//   ....[201]....
        /*0d98*/ 	.word	0x00005210
        /*0d9c*/ 	.word	0x000000ff
        /*0da0*/ 	.word	0x00000008
        /*0da4*/ 	.short	0x010a
        /*0da6*/ 	.byte	0x06
	.zero		1


	//   ....[202]....
        /*0da8*/ 	.word	0x00005230
        /*0dac*/ 	.word	0x000000ff
        /*0db0*/ 	.word	0x00000008
        /*0db4*/ 	.short	0x010a
        /*0db6*/ 	.byte	0x06
	.zero		1


	//   ....[203]....
        /*0db8*/ 	.word	0x000052f0
        /*0dbc*/ 	.word	0x000000ff
        /*0dc0*/ 	.word	0x00000000
        /*0dc4*/ 	.short	0x0101
        /*0dc6*/ 	.byte	0x07
	.zero		1


	//   ....[204]....
        /*0dc8*/ 	.word	0x000055d0
        /*0dcc*/ 	.word	0x00000000
        /*0dd0*/ 	.word	0x00000370
        /*0dd4*/ 	.short	0x010a
        /*0dd6*/ 	.byte	0xff
	.zero		1


	//   ....[205]....
        /*0dd8*/ 	.word	0x00005690
        /*0ddc*/ 	.word	0x00000000
        /*0de0*/ 	.word	0x00000000
        /*0de4*/ 	.short	0x0101
        /*0de6*/ 	.byte	0xff
	.zero		1


	//   ....[206]....
        /*0de8*/ 	.word	0x00005740
        /*0dec*/ 	.word	0x000000ff
        /*0df0*/ 	.word	0x00000000
        /*0df4*/ 	.short	0x010a
        /*0df6*/ 	.byte	0x06
	.zero		1


	//   ....[207]....
        /*0df8*/ 	.word	0x00005750
        /*0dfc*/ 	.word	0x000000ff
        /*0e00*/ 	.word	0x000003b0
        /*0e04*/ 	.short	0x010a
        /*0e06*/ 	.byte	0x0b
	.zero		1


	//   ....[208]....
        /*0e08*/ 	.word	0x00005810
        /*0e0c*/ 	.word	0x000000ff
        /*0e10*/ 	.word	0x00000000
        /*0e14*/ 	.short	0x010a
        /*0e16*/ 	.byte	0x09
	.zero		1


	//   ....[209]....
        /*0e18*/ 	.word	0x00005950
        /*0e1c*/ 	.word	0x000000ff
        /*0e20*/ 	.word	0x00000000
        /*0e24*/ 	.short	0x010a
        /*0e26*/ 	.byte	0x06
	.zero		1


	//   ....[210]....
        /*0e28*/ 	.word	0x00005b50
        /*0e2c*/ 	.word	0x000000ff
        /*0e30*/ 	.word	0x00000000
        /*0e34*/ 	.short	0x010a
        /*0e36*/ 	.byte	0x07
	.zero		1


	//   ....[211]....
        /*0e38*/ 	.word	0x00005be0
        /*0e3c*/ 	.word	0x000000ff
        /*0e40*/ 	.word	0x00000000
        /*0e44*/ 	.short	0x010a
        /*0e46*/ 	.byte	0x07
	.zero		1


	//   ....[212]....
        /*0e48*/ 	.word	0x00005c70
        /*0e4c*/ 	.word	0x000000ff
        /*0e50*/ 	.word	0x00000000
        /*0e54*/ 	.short	0x010a
        /*0e56*/ 	.byte	0x07
	.zero		1


	//   ....[213]....
        /*0e58*/ 	.word	0x00005d10
        /*0e5c*/ 	.word	0x00000000
        /*0e60*/ 	.word	0x00000000
        /*0e64*/ 	.short	0x010a
        /*0e66*/ 	.byte	0xff
	.zero		1


	//   ....[214]....
        /*0e68*/ 	.word	0x00005d50
        /*0e6c*/ 	.word	0x00000000
        /*0e70*/ 	.word	0x00000000
        /*0e74*/ 	.short	0x010a
        /*0e76*/ 	.byte	0xff
	.zero		1


	//   ....[215]....
        /*0e78*/ 	.word	0x00005dc0
        /*0e7c*/ 	.word	0x000000ff
        /*0e80*/ 	.word	0x00000000
        /*0e84*/ 	.short	0x0101
        /*0e86*/ 	.byte	0x05
	.zero		1


	//   ....[216]....
        /*0e88*/ 	.word	0x00005e00
        /*0e8c*/ 	.word	0x000000ff
        /*0e90*/ 	.word	0x000003f0
        /*0e94*/ 	.short	0x010a
        /*0e96*/ 	.byte	0x08
	.zero		1


	//   ....[217]....
        /*0e98*/ 	.word	0x00005e50
        /*0e9c*/ 	.word	0x000000ff
        /*0ea0*/ 	.word	0x00000000
        /*0ea4*/ 	.short	0x0101
        /*0ea6*/ 	.byte	0x05
	.zero		1


	//   ....[218]....
        /*0ea8*/ 	.word	0x00006280
        /*0eac*/ 	.word	0x00000000
        /*0eb0*/ 	.word	0x00000370
        /*0eb4*/ 	.short	0x010a
        /*0eb6*/ 	.byte	0xff
	.zero		1


	//   ....[219]....
        /*0eb8*/ 	.word	0x00006340
        /*0ebc*/ 	.word	0x00000000
        /*0ec0*/ 	.word	0x00000000
        /*0ec4*/ 	.short	0x0101
        /*0ec6*/ 	.byte	0xff
	.zero		1


	//   ....[220]....
        /*0ec8*/ 	.word	0x00006660
        /*0ecc*/ 	.word	0x000000ff
        /*0ed0*/ 	.word	0x00000368
        /*0ed4*/ 	.short	0x010a
        /*0ed6*/ 	.byte	0x07
	.zero		1


	//   ....[221]....
        /*0ed8*/ 	.word	0x00006850
        /*0edc*/ 	.word	0x000000ff
        /*0ee0*/ 	.word	0x00000350
        /*0ee4*/ 	.short	0x010a
        /*0ee6*/ 	.byte	0x07
	.zero		1


	//   ....[222]....
        /*0ee8*/ 	.word	0x00006ab0
        /*0eec*/ 	.word	0x000000ff
        /*0ef0*/ 	.word	0x00000340
        /*0ef4*/ 	.short	0x010b
        /*0ef6*/ 	.byte	0x07
	.zero		1


	//   ....[223]....
        /*0ef8*/ 	.word	0x00006b20
        /*0efc*/ 	.word	0x000000ff
        /*0f00*/ 	.word	0x00000000
        /*0f04*/ 	.short	0x0101
        /*0f06*/ 	.byte	0x0e
	.zero		1


	//   ....[224]....
        /*0f08*/ 	.word	0x00006b60
        /*0f0c*/ 	.word	0x000000ff
        /*0f10*/ 	.word	0x00000358
        /*0f14*/ 	.short	0x010a
        /*0f16*/ 	.byte	0x07
	.zero		1


	//   ....[225]....
        /*0f18*/ 	.word	0x00006d90
        /*0f1c*/ 	.word	0x000000ff
        /*0f20*/ 	.word	0x00000348
        /*0f24*/ 	.short	0x010b
        /*0f26*/ 	.byte	0x07
	.zero		1


	//   ....[226]....
        /*0f28*/ 	.word	0x00006db0
        /*0f2c*/ 	.word	0x000000ff
        /*0f30*/ 	.word	0x00000000
        /*0f34*/ 	.short	0x0101
        /*0f36*/ 	.byte	0x0d
	.zero		1


	//   ....[227]....
        /*0f38*/ 	.word	0x00006de0
        /*0f3c*/ 	.word	0x000000ff
        /*0f40*/ 	.word	0x00000350
        /*0f44*/ 	.short	0x010a
        /*0f46*/ 	.byte	0x07
	.zero		1


	//   ....[228]....
        /*0f48*/ 	.word	0x00006e20
        /*0f4c*/ 	.word	0x00000000
        /*0f50*/ 	.word	0x00000358
        /*0f54*/ 	.short	0x010a
        /*0f56*/ 	.byte	0xff
	.zero		1


	//   ....[229]....
        /*0f58*/ 	.word	0x00007150
        /*0f5c*/ 	.word	0x00000000
        /*0f60*/ 	.word	0x00000370
        /*0f64*/ 	.short	0x010a
        /*0f66*/ 	.byte	0xff
	.zero		1


	//   ....[230]....
        /*0f68*/ 	.word	0x00007260
        /*0f6c*/ 	.word	0x00000000
        /*0f70*/ 	.word	0x00000000
        /*0f74*/ 	.short	0x0101
        /*0f76*/ 	.byte	0xff
	.zero		1


	//   ....[231]....
        /*0f78*/ 	.word	0x00007c70
        /*0f7c*/ 	.word	0x00000003
        /*0f80*/ 	.word	0x00000340
        /*0f84*/ 	.short	0x010a
        /*0f86*/ 	.byte	0xff
	.zero		1


	//   ....[232]....
        /*0f88*/ 	.word	0x00007cc0
        /*0f8c*/ 	.word	0x0000006f
        /*0f90*/ 	.word	0x00000390
        /*0f94*/ 	.short	0x010a
        /*0f96*/ 	.byte	0xff
	.zero		1


	//   ....[233]....
        /*0f98*/ 	.word	0x00007df0
        /*0f9c*/ 	.word	0x00000003
        /*0fa0*/ 	.word	0x00000340
        /*0fa4*/ 	.short	0x010a
        /*0fa6*/ 	.byte	0xff
	.zero		1


	//   ....[234]....
        /*0fa8*/ 	.word	0x00007f30
        /*0fac*/ 	.word	0x00000000
        /*0fb0*/ 	.word	0x00000000
        /*0fb4*/ 	.short	0x0101
        /*0fb6*/ 	.byte	0xff
	.zero		1


	//   ....[235]....
        /*0fb8*/ 	.word	0x00007f90
        /*0fbc*/ 	.word	0x0000006f
        /*0fc0*/ 	.word	0x00000390
        /*0fc4*/ 	.short	0x010a
        /*0fc6*/ 	.byte	0xff
	.zero		1


	//   ....[236]....
        /*0fc8*/ 	.word	0x00008b30
        /*0fcc*/ 	.word	0x0000007d
        /*0fd0*/ 	.word	0x00000340
        /*0fd4*/ 	.short	0x010a
        /*0fd6*/ 	.byte	0xff
	.zero		1


	//   ....[237]....
        /*0fd8*/ 	.word	0x00008bf0
        /*0fdc*/ 	.word	0x0000007d
        /*0fe0*/ 	.word	0x00000340
        /*0fe4*/ 	.short	0x010a
        /*0fe6*/ 	.byte	0xff
	.zero		1


	//   ....[238]....
        /*0fe8*/ 	.word	0x00008d30
        /*0fec*/ 	.word	0x00000002
        /*0ff0*/ 	.word	0x00000000
        /*0ff4*/ 	.short	0x0101
        /*0ff6*/ 	.byte	0xff
	.zero		1


	//   ....[239]....
        /*0ff8*/ 	.word	0x00009010
        /*0ffc*/ 	.word	0x0000006f
        /*1000*/ 	.word	0x00000000
        /*1004*/ 	.short	0x0101
        /*1006*/ 	.byte	0xff
	.zero		1


	//   ....[240]....
        /*1008*/ 	.word	0x000099c0
        /*100c*/ 	.word	0x00000003
        /*1010*/ 	.word	0x000003e0
        /*1014*/ 	.short	0x010a
        /*1016*/ 	.byte	0xff
	.zero		1


	//   ....[241]....
        /*1018*/ 	.word	0x00009a20
        /*101c*/ 	.word	0x00000002
        /*1020*/ 	.word	0x000001a0
        /*1024*/ 	.short	0x010a
        /*1026*/ 	.byte	0xff
	.zero		1


	//   ....[242]....
        /*1028*/ 	.word	0x00009a80
        /*102c*/ 	.word	0x00000002
        /*1030*/ 	.word	0x000001a0
        /*1034*/ 	.short	0x010a
        /*1036*/ 	.byte	0xff
	.zero		1


	//   ....[243]....
        /*1038*/ 	.word	0x00009ad0
        /*103c*/ 	.word	0x00000002
        /*1040*/ 	.word	0x00000370
        /*1044*/ 	.short	0x010a
        /*1046*/ 	.byte	0xff
	.zero		1


	//   ....[244]....
        /*1048*/ 	.word	0x00009b30
        /*104c*/ 	.word	0x00000000
        /*1050*/ 	.word	0x00000000
        /*1054*/ 	.short	0x010a
        /*1056*/ 	.byte	0xff
	.zero		1


	//   ....[245]....
        /*1058*/ 	.word	0x00009b90
        /*105c*/ 	.word	0x00000000
        /*1060*/ 	.word	0x00000000
        /*1064*/ 	.short	0x010a
        /*1066*/ 	.byte	0xff
	.zero		1


	//   ....[246]....
        /*1068*/ 	.word	0x00009bf0
        /*106c*/ 	.word	0x00000000
        /*1070*/ 	.word	0x00000000
        /*1074*/ 	.short	0x010a
        /*1076*/ 	.byte	0xff
	.zero		1


	//   ....[247]....
        /*1078*/ 	.word	0x00009c50
        /*107c*/ 	.word	0x00000000
        /*1080*/ 	.word	0x00000000
        /*1084*/ 	.short	0x010a
        /*1086*/ 	.byte	0xff
	.zero		1


	//   ....[248]....
        /*1088*/ 	.word	0x00009cb0
        /*108c*/ 	.word	0x00000000
        /*1090*/ 	.word	0x00000000
        /*1094*/ 	.short	0x010a
        /*1096*/ 	.byte	0xff
	.zero		1


	//   ....[249]....
        /*1098*/ 	.word	0x00009d10
        /*109c*/ 	.word	0x00000000
        /*10a0*/ 	.word	0x00000000
        /*10a4*/ 	.short	0x010a
        /*10a6*/ 	.byte	0xff
	.zero		1


	//   ....[250]....
        /*10a8*/ 	.word	0x00009d70
        /*10ac*/ 	.word	0x00000000
        /*10b0*/ 	.word	0x00000000
        /*10b4*/ 	.short	0x010a
        /*10b6*/ 	.byte	0xff
	.zero		1


	//   ....[251]....
        /*10b8*/ 	.word	0x00009dd0
        /*10bc*/ 	.word	0x00000000
        /*10c0*/ 	.word	0x00000000
        /*10c4*/ 	.short	0x010a
        /*10c6*/ 	.byte	0xff
	.zero		1


	//   ....[252]....
        /*10c8*/ 	.word	0x00009e30
        /*10cc*/ 	.word	0x00000000
        /*10d0*/ 	.word	0x00000000
        /*10d4*/ 	.short	0x010a
        /*10d6*/ 	.byte	0xff
	.zero		1


	//   ....[253]....
        /*10d8*/ 	.word	0x00009e90
        /*10dc*/ 	.word	0x00000000
        /*10e0*/ 	.word	0x00000000
        /*10e4*/ 	.short	0x010a
        /*10e6*/ 	.byte	0xff
	.zero		1


	//   ....[254]....
        /*10e8*/ 	.word	0x00009ef0
        /*10ec*/ 	.word	0x00000000
        /*10f0*/ 	.word	0x00000000
        /*10f4*/ 	.short	0x010a
        /*10f6*/ 	.byte	0xff
	.zero		1


	//   ....[255]....
        /*10f8*/ 	.word	0x00009f50
        /*10fc*/ 	.word	0x00000000
        /*1100*/ 	.word	0x00000000
        /*1104*/ 	.short	0x010a
        /*1106*/ 	.byte	0xff
	.zero		1


	//   ....[0]....
        /*1108*/ 	.word	0x00009fb0
        /*110c*/ 	.word	0x00000000
        /*1110*/ 	.word	0x00000000
        /*1114*/ 	.short	0x010a
        /*1116*/ 	.byte	0xff
	.zero		1


	//   ....[1]....
        /*1118*/ 	.word	0x0000a010
        /*111c*/ 	.word	0x00000000
        /*1120*/ 	.word	0x00000000
        /*1124*/ 	.short	0x010a
        /*1126*/ 	.byte	0xff
	.zero		1


	//   ....[2]....
        /*1128*/ 	.word	0x0000a070
        /*112c*/ 	.word	0x00000000
        /*1130*/ 	.word	0x00000000
        /*1134*/ 	.short	0x010a
        /*1136*/ 	.byte	0xff
	.zero		1


	//   ....[3]....
        /*1138*/ 	.word	0x0000a0d0
        /*113c*/ 	.word	0x00000000
        /*1140*/ 	.word	0x00000000
        /*1144*/ 	.short	0x010a
        /*1146*/ 	.byte	0xff
	.zero		1


	//   ....[4]....
        /*1148*/ 	.word	0x0000a130
        /*114c*/ 	.word	0x00000000
        /*1150*/ 	.word	0x00000000
        /*1154*/ 	.short	0x010a
        /*1156*/ 	.byte	0xff
	.zero		1


	//   ....[5]....
        /*1158*/ 	.word	0x0000a190
        /*115c*/ 	.word	0x00000000
        /*1160*/ 	.word	0x00000000
        /*1164*/ 	.short	0x010a
        /*1166*/ 	.byte	0xff
	.zero		1


	//   ....[6]....
        /*1168*/ 	.word	0x0000a1f0
        /*116c*/ 	.word	0x00000000
        /*1170*/ 	.word	0x00000000
        /*1174*/ 	.short	0x010a
        /*1176*/ 	.byte	0xff
	.zero		1


	//   ....[7]....
        /*1178*/ 	.word	0x0000a250
        /*117c*/ 	.word	0x00000000
        /*1180*/ 	.word	0x00000000
        /*1184*/ 	.short	0x010a
        /*1186*/ 	.byte	0xff
	.zero		1


	//   ....[8]....
        /*1188*/ 	.word	0x0000a2b0
        /*118c*/ 	.word	0x00000000
        /*1190*/ 	.word	0x00000000
        /*1194*/ 	.short	0x010a
        /*1196*/ 	.byte	0xff
	.zero		1


	//   ....[9]....
        /*1198*/ 	.word	0x0000a310
        /*119c*/ 	.word	0x00000000
        /*11a0*/ 	.word	0x00000000
        /*11a4*/ 	.short	0x010a
        /*11a6*/ 	.byte	0xff
	.zero		1


	//   ....[10]....
        /*11a8*/ 	.word	0x0000a370
        /*11ac*/ 	.word	0x00000000
        /*11b0*/ 	.word	0x00000000
        /*11b4*/ 	.short	0x010a
        /*11b6*/ 	.byte	0xff
	.zero		1


	//   ....[11]....
        /*11b8*/ 	.word	0x0000a3d0
        /*11bc*/ 	.word	0x00000000
        /*11c0*/ 	.word	0x00000000
        /*11c4*/ 	.short	0x010a
        /*11c6*/ 	.byte	0xff
	.zero		1


	//   ....[12]....
        /*11c8*/ 	.word	0x0000a430
        /*11cc*/ 	.word	0x00000000
        /*11d0*/ 	.word	0x00000000
        /*11d4*/ 	.short	0x010a
        /*11d6*/ 	.byte	0xff
	.zero		1


	//   ....[13]....
        /*11d8*/ 	.word	0x0000a490
        /*11dc*/ 	.word	0x00000000
        /*11e0*/ 	.word	0x00000000
        /*11e4*/ 	.short	0x010a
        /*11e6*/ 	.byte	0xff
	.zero		1


	//   ....[14]....
        /*11e8*/ 	.word	0x0000a4f0
        /*11ec*/ 	.word	0x00000000
        /*11f0*/ 	.word	0x00000000
        /*11f4*/ 	.short	0x010a
        /*11f6*/ 	.byte	0xff
	.zero		1


	//   ....[15]....
        /*11f8*/ 	.word	0x0000a550
        /*11fc*/ 	.word	0x00000000
        /*1200*/ 	.word	0x00000000
        /*1204*/ 	.short	0x010a
        /*1206*/ 	.byte	0xff
	.zero		1


	//   ....[16]....
        /*1208*/ 	.word	0x0000a5b0
        /*120c*/ 	.word	0x00000000
        /*1210*/ 	.word	0x00000000
        /*1214*/ 	.short	0x010a
        /*1216*/ 	.byte	0xff
	.zero		1


	//   ....[17]....
        /*1218*/ 	.word	0x0000a610
        /*121c*/ 	.word	0x00000000
        /*1220*/ 	.word	0x00000000
        /*1224*/ 	.short	0x010a
        /*1226*/ 	.byte	0xff
	.zero		1


	//   ....[18]....
        /*1228*/ 	.word	0x0000a670
        /*122c*/ 	.word	0x00000000
        /*1230*/ 	.word	0x00000000
        /*1234*/ 	.short	0x010a
        /*1236*/ 	.byte	0xff
	.zero		1


	//   ....[19]....
        /*1238*/ 	.word	0x0000a6d0
        /*123c*/ 	.word	0x00000000
        /*1240*/ 	.word	0x00000000
        /*1244*/ 	.short	0x010a
        /*1246*/ 	.byte	0xff
	.zero		1


	//   ....[20]....
        /*1248*/ 	.word	0x0000a730
        /*124c*/ 	.word	0x00000000
        /*1250*/ 	.word	0x00000000
        /*1254*/ 	.short	0x010a
        /*1256*/ 	.byte	0xff
	.zero		1


	//   ....[21]....
        /*1258*/ 	.word	0x0000a790
        /*125c*/ 	.word	0x00000000
        /*1260*/ 	.word	0x00000000
        /*1264*/ 	.short	0x010a
        /*1266*/ 	.byte	0xff
	.zero		1


	//   ....[22]....
        /*1268*/ 	.word	0x0000a7f0
        /*126c*/ 	.word	0x00000000
        /*1270*/ 	.word	0x00000000
        /*1274*/ 	.short	0x010a
        /*1276*/ 	.byte	0xff
	.zero		1


	//   ....[23]....
        /*1278*/ 	.word	0x0000a850
        /*127c*/ 	.word	0x00000000
        /*1280*/ 	.word	0x00000000
        /*1284*/ 	.short	0x010a
        /*1286*/ 	.byte	0xff
	.zero		1


	//   ....[24]....
        /*1288*/ 	.word	0x0000a8b0
        /*128c*/ 	.word	0x00000000
        /*1290*/ 	.word	0x00000000
        /*1294*/ 	.short	0x010a
        /*1296*/ 	.byte	0xff
	.zero		1


	//   ....[25]....
        /*1298*/ 	.word	0x0000a910
        /*129c*/ 	.word	0x00000000
        /*12a0*/ 	.word	0x00000000
        /*12a4*/ 	.short	0x010a
        /*12a6*/ 	.byte	0xff
	.zero		1


	//   ....[26]....
        /*12a8*/ 	.word	0x0000a970
        /*12ac*/ 	.word	0x00000000
        /*12b0*/ 	.word	0x00000000
        /*12b4*/ 	.short	0x010a
        /*12b6*/ 	.byte	0xff
	.zero		1


	//   ....[27]....
        /*12b8*/ 	.word	0x0000a9d0
        /*12bc*/ 	.word	0x00000000
        /*12c0*/ 	.word	0x00000000
        /*12c4*/ 	.short	0x010a
        /*12c6*/ 	.byte	0xff
	.zero		1


	//   ....[28]....
        /*12c8*/ 	.word	0x0000aa30
        /*12cc*/ 	.word	0x00000000
        /*12d0*/ 	.word	0x00000000
        /*12d4*/ 	.short	0x010a
        /*12d6*/ 	.byte	0xff
	.zero		1


	//   ....[29]....
        /*12d8*/ 	.word	0x0000aa90
        /*12dc*/ 	.word	0x00000000
        /*12e0*/ 	.word	0x00000000
        /*12e4*/ 	.short	0x010a
        /*12e6*/ 	.byte	0xff
	.zero		1


	//   ....[30]....
        /*12e8*/ 	.word	0x0000aaf0
        /*12ec*/ 	.word	0x00000000
        /*12f0*/ 	.word	0x00000000
        /*12f4*/ 	.short	0x010a
        /*12f6*/ 	.byte	0xff
	.zero		1


	//   ....[31]....
        /*12f8*/ 	.word	0x0000ab50
        /*12fc*/ 	.word	0x00000000
        /*1300*/ 	.word	0x00000000
        /*1304*/ 	.short	0x010a
        /*1306*/ 	.byte	0xff
	.zero		1


	//   ....[32]....
        /*1308*/ 	.word	0x0000abb0
        /*130c*/ 	.word	0x00000000
        /*1310*/ 	.word	0x00000000
        /*1314*/ 	.short	0x010a
        /*1316*/ 	.byte	0xff
	.zero		1


	//   ....[33]....
        /*1318*/ 	.word	0x0000ac10
        /*131c*/ 	.word	0x00000000
        /*1320*/ 	.word	0x00000000
        /*1324*/ 	.short	0x010a
        /*1326*/ 	.byte	0xff
	.zero		1


	//   ....[34]....
        /*1328*/ 	.word	0x0000ac70
        /*132c*/ 	.word	0x00000000
        /*1330*/ 	.word	0x00000000
        /*1334*/ 	.short	0x010a
        /*1336*/ 	.byte	0xff
	.zero		1


	//   ....[35]....
        /*1338*/ 	.word	0x0000acd0
        /*133c*/ 	.word	0x00000000
        /*1340*/ 	.word	0x00000000
        /*1344*/ 	.short	0x010a
        /*1346*/ 	.byte	0xff
	.zero		1


	//   ....[36]....
        /*1348*/ 	.word	0x0000ad30
        /*134c*/ 	.word	0x00000000
        /*1350*/ 	.word	0x00000000
        /*1354*/ 	.short	0x010a
        /*1356*/ 	.byte	0xff
	.zero		1


	//   ....[37]....
        /*1358*/ 	.word	0x0000ad90
        /*135c*/ 	.word	0x00000000
        /*1360*/ 	.word	0x00000000
        /*1364*/ 	.short	0x010a
        /*1366*/ 	.byte	0xff
	.zero		1


	//   ....[38]....
        /*1368*/ 	.word	0x0000adf0
        /*136c*/ 	.word	0x00000000
        /*1370*/ 	.word	0x00000000
        /*1374*/ 	.short	0x010a
        /*1376*/ 	.byte	0xff
	.zero		1


	//   ....[39]....
        /*1378*/ 	.word	0x0000ae40
        /*137c*/ 	.word	0x00000000
        /*1380*/ 	.word	0x000003d0
        /*1384*/ 	.short	0x010a
        /*1386*/ 	.byte	0xff
	.zero		1


	//   ....[40]....
        /*1388*/ 	.word	0x0000aea0
        /*138c*/ 	.word	0x00000000
        /*1390*/ 	.word	0x00000380
        /*1394*/ 	.short	0x010a
        /*1396*/ 	.byte	0xff
	.zero		1


	//   ....[41]....
        /*1398*/ 	.word	0x0000aef0
        /*139c*/ 	.word	0x00000000
        /*13a0*/ 	.word	0x00000370
        /*13a4*/ 	.short	0x010a
        /*13a6*/ 	.byte	0xff
	.zero		1


	//   ....[42]....
        /*13a8*/ 	.word	0x0000af50
        /*13ac*/ 	.word	0x00000000
        /*13b0*/ 	.word	0x00000380
        /*13b4*/ 	.short	0x010a
        /*13b6*/ 	.byte	0xff
	.zero		1


	//   ....[43]....
        /*13b8*/ 	.word	0x0000afb0
        /*13bc*/ 	.word	0x00000004
        /*13c0*/ 	.word	0x00000008
        /*13c4*/ 	.short	0x010a
        /*13c6*/ 	.byte	0xff
	.zero		1


	//   ....[44]....
        /*13c8*/ 	.word	0x0000b090
        /*13cc*/ 	.word	0x00000002
        /*13d0*/ 	.word	0x00000008
        /*13d4*/ 	.short	0x010a
        /*13d6*/ 	.byte	0xff
	.zero		1


	//   ....[45]....
        /*13d8*/ 	.word	0x0000b0e0
        /*13dc*/ 	.word	0x00000000
        /*13e0*/ 	.word	0x00000370
        /*13e4*/ 	.short	0x010a
        /*13e6*/ 	.byte	0xff
	.zero		1


	//   ....[46]....
        /*13e8*/ 	.word	0x0000b140
        /*13ec*/ 	.word	0x00000000
        /*13f0*/ 	.word	0x000003b0
        /*13f4*/ 	.short	0x010a
        /*13f6*/ 	.byte	0xff
	.zero		1


	//   ....[47]....
        /*13f8*/ 	.word	0x0000b1a0
        /*13fc*/ 	.word	0x00000000
        /*1400*/ 	.word	0x00000000
        /*1404*/ 	.short	0x010a
        /*1406*/ 	.byte	0xff
	.zero		1


	//   ....[48]....
        /*1408*/ 	.word	0x0000b200
        /*140c*/ 	.word	0x00000000
        /*1410*/ 	.word	0x00000000
        /*1414*/ 	.short	0x010a
        /*1416*/ 	.byte	0xff
	.zero		1


	//   ....[49]....
        /*1418*/ 	.word	0x0000b260
        /*141c*/ 	.word	0x00000000
        /*1420*/ 	.word	0x00000000
        /*1424*/ 	.short	0x010a
        /*1426*/ 	.byte	0xff
	.zero		1


	//   ....[50]....
        /*1428*/ 	.word	0x0000b2c0
        /*142c*/ 	.word	0x00000000
        /*1430*/ 	.word	0x00000000
        /*1434*/ 	.short	0x010a
        /*1436*/ 	.byte	0xff
	.zero		1


	//   ....[51]....
        /*1438*/ 	.word	0x0000b320
        /*143c*/ 	.word	0x00000000
        /*1440*/ 	.word	0x000003f0
        /*1444*/ 	.short	0x010a
        /*1446*/ 	.byte	0xff
	.zero		1


	//   ....[52]....
        /*1448*/ 	.word	0x0000b370
        /*144c*/ 	.word	0x00000000
        /*1450*/ 	.word	0x00000370
        /*1454*/ 	.short	0x010a
        /*1456*/ 	.byte	0xff
	.zero		1


	//   ....[53]....
        /*1458*/ 	.word	0x0000b3d0
        /*145c*/ 	.word	0x00000000
        /*1460*/ 	.word	0x00000368
        /*1464*/ 	.short	0x010a
        /*1466*/ 	.byte	0xff
	.zero		1


	//   ....[54]....
        /*1468*/ 	.word	0x0000b430
        /*146c*/ 	.word	0x00000003
        /*1470*/ 	.word	0x00000350
        /*1474*/ 	.short	0x010a
        /*1476*/ 	.byte	0xff
	.zero		1


	//   ....[55]....
        /*1478*/ 	.word	0x0000b490
        /*147c*/ 	.word	0x00000003
        /*1480*/ 	.word	0x00000358
        /*1484*/ 	.short	0x010a
        /*1486*/ 	.byte	0xff
	.zero		1


	//   ....[56]....
        /*1488*/ 	.word	0x0000b4f0
        /*148c*/ 	.word	0x00000000
        /*1490*/ 	.word	0x00000350
        /*1494*/ 	.short	0x010a
        /*1496*/ 	.byte	0xff
	.zero		1


	//   ....[57]....
        /*1498*/ 	.word	0x0000b540
        /*149c*/ 	.word	0x00000000
        /*14a0*/ 	.word	0x00000370
        /*14a4*/ 	.short	0x010a
        /*14a6*/ 	.byte	0xff
	.zero		1


	//   ....[58]....
        /*14a8*/ 	.word	0x0000b590
        /*14ac*/ 	.word	0x00000003
        /*14b0*/ 	.word	0x00000340
        /*14b4*/ 	.short	0x010a
        /*14b6*/ 	.byte	0xff
	.zero		1


	//   ....[59]....
        /*14b8*/ 	.word	0x0000b5e0
        /*14bc*/ 	.word	0x0000006f
        /*14c0*/ 	.word	0x00000390
        /*14c4*/ 	.short	0x010a
        /*14c6*/ 	.byte	0xff
	.zero		1


	//   ....[60]....
        /*14c8*/ 	.word	0x0000b630
        /*14cc*/ 	.word	0x0000007d
        /*14d0*/ 	.word	0x00000340
        /*14d4*/ 	.short	0x010a
        /*14d6*/ 	.byte	0xff
	.zero		1


	//----- nvinfo : EIATTR_NUM_MBARRIERS
	.align		4
.L_47:
        /*14d8*/ 	.byte	0x03, 0x38
        /*14da*/ 	.short	0x007f


	//----- nvinfo : EIATTR_EXIT_INSTR_OFFSETS
	.align		4
        /*14dc*/ 	.byte	0x04, 0x1c
        /*14de*/ 	.short	(.L_49 - .L_48)


	//   ....[0]....
.L_48:
        /*14e0*/ 	.word	0x000048f0


	//   ....[1]....
        /*14e4*/ 	.word	0x00004df0


	//   ....[2]....
        /*14e8*/ 	.word	0x00004e50


	//   ....[3]....
        /*14ec*/ 	.word	0x00006080


	//   ....[4]....
        /*14f0*/ 	.word	0x00006e50


	//   ....[5]....
        /*14f4*/ 	.word	0x00006e90


	//   ....[6]....
        /*14f8*/ 	.word	0x000099b0


	//----- nvinfo : EIATTR_MAX_THREADS
	.align		4
.L_49:
        /*14fc*/ 	.byte	0x04, 0x05
        /*14fe*/ 	.short	(.L_51 - .L_50)
.L_50:
        /*1500*/ 	.word	0x00000100
        /*1504*/ 	.word	0x00000001
        /*1508*/ 	.word	0x00000001


	//----- nvinfo : EIATTR_CRS_STACK_SIZE
	.align		4
.L_51:
        /*150c*/ 	.byte	0x04, 0x1e
        /*150e*/ 	.short	(.L_53 - .L_52)
.L_52:
        /*1510*/ 	.word	0x00000000


	//----- nvinfo : EIATTR_CBANK_PARAM_SIZE
	.align		4
.L_53:
        /*1514*/ 	.byte	0x03, 0x19
        /*1516*/ 	.short	0x0800


	//----- nvinfo : EIATTR_PARAM_CBANK
	.align		4
        /*1518*/ 	.byte	0x04, 0x0a
        /*151a*/ 	.short	(.L_55 - .L_54)
	.align		4
.L_54:
        /*151c*/ 	.word	index@(.nv.constant0._ZN7cutlass13device_kernelINS_4gemm6kernel13GemmUniversalIN4cute5tupleIJiiiiEEENS1_10collective13CollectiveMmaINS1_35MainloopSm100TmaUmmaWarpSpecializedILi52ELi2ELi4ENS5_IJNS4_1CILi2EEENSA_ILi1EEESC_EEEEENS5_IJNSA_ILi128EEESF_NSA_ILi32EEEEEENS_12float_e4m3_tENS5_IJlSC_lEEESI_SJ_NS4_8TiledMMAINS4_8MMA_AtomIJNS4_10MMA_TraitsINS4_25SM100_MMA_F8F6F4_2x1SM_SSEJSI_SI_fSF_SF_NS4_17integral_constantINS4_4UMMA5MajorELSQ_0EEESR_NSO_INSP_7ScaleInELSS_0EEEST_EEEEEENS4_6LayoutINS5_IJSC_SC_SC_EEENS5_IJNSA_ILi0EEESY_SY_EEEEENS5_IJNS4_10UnderscoreES11_S11_EEEEENS4_18SM100_TMA_2SM_LOADENS4_14ComposedLayoutINS4_7SwizzleILi1ELi4ELi3EEENS4_18smem_ptr_flag_bitsILi8EEENSW_INS5_IJNSA_ILi8EEESG_EEENS5_IJSG_SC_EEEEEEEvNS4_8identityES14_S1E_vS1F_EENS_8epilogue10collective18CollectiveEpilogueINS1H_23Sm100TmaWarpSpecializedILi2ELi2ELi32ELb0ELb0EEEJNS5_IJNSA_ILi64EEESF_SG_EEENS5_IJNSW_IS1M_SC_EENSW_INS5_IJSG_SB_EEENS5_IJSC_S1M_EEEEEEEESI_SJ_SI_SJ_NS1H_6fusion15FusionCallbacksIS1L_NS1T_17LinearCombinationISI_fSI_fLNS_15FloatRoundStyleE2EEES1N_S1S_JEEENS4_5SM1004TMEM4LOAD26SM100_TMEM_LOAD_32dp32b32xENS4_13SM90_TMA_LOADES1E_NS4_39AutoVectorizingCopyWithAssumedAlignmentILi128EEENS4_14SM90_TMA_STOREES1E_S25_S25_EEEvvEEEEvNT_6ParamsE)
        /*1520*/ 	.short	0x0380
        /*1522*/ 	.short	0x0800


	//----- nvinfo : EIATTR_SW_WAR
	.align		4
.L_55:
        /*1524*/ 	.byte	0x04, 0x36
        /*1526*/ 	.short	(.L_57 - .L_56)
.L_56:
        /*1528*/ 	.word	0x00000008
.L_57:


//--------------------- .nv.callgraph             --------------------------
	.section	.nv.callgraph,"",@"SHT_CUDA_CALLGRAPH"
	.align	4
	.sectionentsize	8
	.align		4
        /*0000*/ 	.word	0x00000000
	.align		4
        /*0004*/ 	.word	0xffffffff
	.align		4
        /*0008*/ 	.word	index@(_ZN7cutlass13device_kernelINS_4gemm6kernel13GemmUniversalIN4cute5tupleIJiiiiEEENS1_10collective13CollectiveMmaINS1_35MainloopSm100TmaUmmaWarpSpecializedILi52ELi2ELi4ENS5_IJNS4_1CILi2EEENSA_ILi1EEESC_EEEEENS5_IJNSA_ILi128EEESF_NSA_ILi32EEEEEENS_12float_e4m3_tENS5_IJlSC_lEEESI_SJ_NS4_8TiledMMAINS4_8MMA_AtomIJNS4_10MMA_TraitsINS4_25SM100_MMA_F8F6F4_2x1SM_SSEJSI_SI_fSF_SF_NS4_17integral_constantINS4_4UMMA5MajorELSQ_0EEESR_NSO_INSP_7ScaleInELSS_0EEEST_EEEEEENS4_6LayoutINS5_IJSC_SC_SC_EEENS5_IJNSA_ILi0EEESY_SY_EEEEENS5_IJNS4_10UnderscoreES11_S11_EEEEENS4_18SM100_TMA_2SM_LOADENS4_14ComposedLayoutINS4_7SwizzleILi1ELi4ELi3EEENS4_18smem_ptr_flag_bitsILi8EEENSW_INS5_IJNSA_ILi8EEESG_EEENS5_IJSG_SC_EEEEEEEvNS4_8identityES14_S1E_vS1F_EENS_8epilogue10collective18CollectiveEpilogueINS1H_23Sm100TmaWarpSpecializedILi2ELi2ELi32ELb0ELb0EEEJNS5_IJNSA_ILi64EEESF_SG_EEENS5_IJNSW_IS1M_SC_EENSW_INS5_IJSG_SB_EEENS5_IJSC_S1M_EEEEEEEESI_SJ_SI_SJ_NS1H_6fusion15FusionCallbacksIS1L_NS1T_17LinearCombinationISI_fSI_fLNS_15FloatRoundStyleE2EEES1N_S1S_JEEENS4_5SM1004TMEM4LOAD26SM100_TMEM_LOAD_32dp32b32xENS4_13SM90_TMA_LOADES1E_NS4_39AutoVectorizingCopyWithAssumedAlignmentILi128EEENS4_14SM90_TMA_STOREES1E_S25_S25_EEEvvEEEEvNT_6ParamsE)
	.align		4
        /*000c*/ 	.word	index@(__assertfail)
	.align		4
        /*0010*/ 	.word	0x00000000
	.align		4
        /*0014*/ 	.word	0xfffffffe
	.align		4
        /*0018*/ 	.word	0x00000000
	.align		4
        /*001c*/ 	.word	0xfffffffd
	.align		4
        /*0020*/ 	.word	0x00000000
	.align		4
        /*0024*/ 	.word	0xfffffffc


//--------------------- .nv.constant4             --------------------------
	.section	.nv.constant4,"a",@progbits
	.align	8
	.align		8
.nv.constant4:
        /*0000*/ 	.dword	__assertfail
	.align		8
        /*0008*/ 	.dword	__unnamed_1
	.align		8
        /*0010*/ 	.dword	__unnamed_2
	.align		8
        /*0018*/ 	.dword	_ZN40_INTERNAL_6e19d3e3_4_k_cu_336e083d_206394cuda3std3__45__cpo5beginE
	.align		8
        /*0020*/ 	.dword	_ZN40_INTERNAL_6e19d3e3_4_k_cu_336e083d_206394cuda3std3__45__cpo3endE
	.align		8
        /*0028*/ 	.dword	_ZN40_INTERNAL_6e19d3e3_4_k_cu_336e083d_206394cuda3std3__45__cpo6cbeginE
	.align		8
        /*0030*/ 	.dword	_ZN40_INTERNAL_6e19d3e3_4_k_cu_336e083d_206394cuda3std3__45__cpo4cendE
	.align		8
        /*0038*/ 	.dword	_ZN40_INTERNAL_6e19d3e3_4_k_cu_336e083d_206394cuda3std3__442_GLOBAL__N__6e19d3e3_4_k_cu_336e083d_206396ignoreE
	.align		8
        /*0040*/ 	.dword	_ZN40_INTERNAL_6e19d3e3_4_k_cu_336e083d_206394cuda3std3__419piecewise_constructE
	.align		8
        /*0048*/ 	.dword	_ZN40_INTERNAL_6e19d3e3_4_k_cu_336e083d_206394cuda3std3__48in_placeE
	.align		8
        /*0050*/ 	.dword	_ZN40_INTERNAL_6e19d3e3_4_k_cu_336e083d_206394cuda3std6ranges3__45__cpo4swapE
	.align		8
        /*0058*/ 	.dword	_ZN40_INTERNAL_6e19d3e3_4_k_cu_336e083d_206394cuda3std6ranges3__45__cpo9iter_moveE
	.align		8
        /*0060*/ 	.dword	_ZN40_INTERNAL_6e19d3e3_4_k_cu_336e083d_206394cute7productE
	.align		8
        /*0068*/ 	.dword	_ZN40_INTERNAL_6e19d3e3_4_k_cu_336e083d_206394cute1_E
	.align		8
        /*0070*/ 	.dword	$str$25
	.align		8
        /*0078*/ 	.dword	$str$26
	.align		8
        /*0080*/ 	.dword	$str$27
	.align		8
        /*0088*/ 	.dword	$str$28


//--------------------- .text._ZN7cutlass13device_kernelINS_4gemm6kernel13GemmUniversalIN4cute5tupleIJiiiiEEENS1_10collective13CollectiveMmaINS1_35MainloopSm100TmaUmmaWarpSpecializedILi52ELi2ELi4ENS5_IJNS4_1CILi2EEENSA_ILi1EEESC_EEEEENS5_IJNSA_ILi128EEESF_NSA_ILi32EEEEEENS_12float_e4m3_tENS5_IJlSC_lEEESI_SJ_NS4_8TiledMMAINS4_8MMA_AtomIJNS4_10MMA_TraitsINS4_25SM100_MMA_F8F6F4_2x1SM_SSEJSI_SI_fSF_SF_NS4_17integral_constantINS4_4UMMA5MajorELSQ_0EEESR_NSO_INSP_7ScaleInELSS_0EEEST_EEEEEENS4_6LayoutINS5_IJSC_SC_SC_EEENS5_IJNSA_ILi0EEESY_SY_EEEEENS5_IJNS4_10UnderscoreES11_S11_EEEEENS4_18SM100_TMA_2SM_LOADENS4_14ComposedLayoutINS4_7SwizzleILi1ELi4ELi3EEENS4_18smem_ptr_flag_bitsILi8EEENSW_INS5_IJNSA_ILi8EEESG_EEENS5_IJSG_SC_EEEEEEEvNS4_8identityES14_S1E_vS1F_EENS_8epilogue10collective18CollectiveEpilogueINS1H_23Sm100TmaWarpSpecializedILi2ELi2ELi32ELb0ELb0EEEJNS5_IJNSA_ILi64EEESF_SG_EEENS5_IJNSW_IS1M_SC_EENSW_INS5_IJSG_SB_EEENS5_IJSC_S1M_EEEEEEEESI_SJ_SI_SJ_NS1H_6fusion15FusionCallbacksIS1L_NS1T_17LinearCombinationISI_fSI_fLNS_15FloatRoundStyleE2EEES1N_S1S_JEEENS4_5SM1004TMEM4LOAD26SM100_TMEM_LOAD_32dp32b32xENS4_13SM90_TMA_LOADES1E_NS4_39AutoVectorizingCopyWithAssumedAlignmentILi128EEENS4_14SM90_TMA_STOREES1E_S25_S25_EEEvvEEEEvNT_6ParamsE --------------------------
	.section	.text._ZN7cutlass13device_kernelINS_4gemm6kernel13GemmUniversalIN4cute5tupleIJiiiiEEENS1_10collective13CollectiveMmaINS1_35MainloopSm100TmaUmmaWarpSpecializedILi52ELi2ELi4ENS5_IJNS4_1CILi2EEENSA_ILi1EEESC_EEEEENS5_IJNSA_ILi128EEESF_NSA_ILi32EEEEEENS_12float_e4m3_tENS5_IJlSC_lEEESI_SJ_NS4_8TiledMMAINS4_8MMA_AtomIJNS4_10MMA_TraitsINS4_25SM100_MMA_F8F6F4_2x1SM_SSEJSI_SI_fSF_SF_NS4_17integral_constantINS4_4UMMA5MajorELSQ_0EEESR_NSO_INSP_7ScaleInELSS_0EEEST_EEEEEENS4_6LayoutINS5_IJSC_SC_SC_EEENS5_IJNSA_ILi0EEESY_SY_EEEEENS5_IJNS4_10UnderscoreES11_S11_EEEEENS4_18SM100_TMA_2SM_LOADENS4_14ComposedLayoutINS4_7SwizzleILi1ELi4ELi3EEENS4_18smem_ptr_flag_bitsILi8EEENSW_INS5_IJNSA_ILi8EEESG_EEENS5_IJSG_SC_EEEEEEEvNS4_8identityES14_S1E_vS1F_EENS_8epilogue10collective18CollectiveEpilogueINS1H_23Sm100TmaWarpSpecializedILi2ELi2ELi32ELb0ELb0EEEJNS5_IJNSA_ILi64EEESF_SG_EEENS5_IJNSW_IS1M_SC_EENSW_INS5_IJSG_SB_EEENS5_IJSC_S1M_EEEEEEEESI_SJ_SI_SJ_NS1H_6fusion15FusionCallbacksIS1L_NS1T_17LinearCombinationISI_fSI_fLNS_15FloatRoundStyleE2EEES1N_S1S_JEEENS4_5SM1004TMEM4LOAD26SM100_TMEM_LOAD_32dp32b32xENS4_13SM90_TMA_LOADES1E_NS4_39AutoVectorizingCopyWithAssumedAlignmentILi128EEENS4_14SM90_TMA_STOREES1E_S25_S25_EEEvvEEEEvNT_6ParamsE,"ax",@progbits
	.align	128
.text._ZN7cutlass13device_kernelINS_4gemm6kernel13GemmUniversalIN4cute5tupleIJiiiiEEENS1_10collective13CollectiveMmaINS1_35MainloopSm100TmaUmmaWarpSpecializedILi52ELi2ELi4ENS5_IJNS4_1CILi2EEENSA_ILi1EEESC_EEEEENS5_IJNSA_ILi128EEESF_NSA_ILi32EEEEEENS_12float_e4m3_tENS5_IJlSC_lEEESI_SJ_NS4_8TiledMMAINS4_8MMA_AtomIJNS4_10MMA_TraitsINS4_25SM100_MMA_F8F6F4_2x1SM_SSEJSI_SI_fSF_SF_NS4_17integral_constantINS4_4UMMA5MajorELSQ_0EEESR_NSO_INSP_7ScaleInELSS_0EEEST_EEEEEENS4_6LayoutINS5_IJSC_SC_SC_EEENS5_IJNSA_ILi0EEESY_SY_EEEEENS5_IJNS4_10UnderscoreES11_S11_EEEEENS4_18SM100_TMA_2SM_LOADENS4_14ComposedLayoutINS4_7SwizzleILi1ELi4ELi3EEENS4_18smem_ptr_flag_bitsILi8EEENSW_INS5_IJNSA_ILi8EEESG_EEENS5_IJSG_SC_EEEEEEEvNS4_8identityES14_S1E_vS1F_EENS_8epilogue10collective18CollectiveEpilogueINS1H_23Sm100TmaWarpSpecializedILi2ELi2ELi32ELb0ELb0EEEJNS5_IJNSA_ILi64EEESF_SG_EEENS5_IJNSW_IS1M_SC_EENSW_INS5_IJSG_SB_EEENS5_IJSC_S1M_EEEEEEEESI_SJ_SI_SJ_NS1H_6fusion15FusionCallbacksIS1L_NS1T_17LinearCombinationISI_fSI_fLNS_15FloatRoundStyleE2EEES1N_S1S_JEEENS4_5SM1004TMEM4LOAD26SM100_TMEM_LOAD_32dp32b32xENS4_13SM90_TMA_LOADES1E_NS4_39AutoVectorizingCopyWithAssumedAlignmentILi128EEENS4_14SM90_TMA_STOREES1E_S25_S25_EEEvvEEEEvNT_6ParamsE:
        .type           _ZN7cutlass13device_kernelINS_4gemm6kernel13GemmUniversalIN4cute5tupleIJiiiiEEENS1_10collective13CollectiveMmaINS1_35MainloopSm100TmaUmmaWarpSpecializedILi52ELi2ELi4ENS5_IJNS4_1CILi2EEENSA_ILi1EEESC_EEEEENS5_IJNSA_ILi128EEESF_NSA_ILi32EEEEEENS_12float_e4m3_tENS5_IJlSC_lEEESI_SJ_NS4_8TiledMMAINS4_8MMA_AtomIJNS4_10MMA_TraitsINS4_25SM100_MMA_F8F6F4_2x1SM_SSEJSI_SI_fSF_SF_NS4_17integral_constantINS4_4UMMA5MajorELSQ_0EEESR_NSO_INSP_7ScaleInELSS_0EEEST_EEEEEENS4_6LayoutINS5_IJSC_SC_SC_EEENS5_IJNSA_ILi0EEESY_SY_EEEEENS5_IJNS4_10UnderscoreES11_S11_EEEEENS4_18SM100_TMA_2SM_LOADENS4_14ComposedLayoutINS4_7SwizzleILi1ELi4ELi3EEENS4_18smem_ptr_flag_bitsILi8EEENSW_INS5_IJNSA_ILi8EEESG_EEENS5_IJSG_SC_EEEEEEEvNS4_8identityES14_S1E_vS1F_EENS_8epilogue10collective18CollectiveEpilogueINS1H_23Sm100TmaWarpSpecializedILi2ELi2ELi32ELb0ELb0EEEJNS5_IJNSA_ILi64EEESF_SG_EEENS5_IJNSW_IS1M_SC_EENSW_INS5_IJSG_SB_EEENS5_IJSC_S1M_EEEEEEEESI_SJ_SI_SJ_NS1H_6fusion15FusionCallbacksIS1L_NS1T_17LinearCombinationISI_fSI_fLNS_15FloatRoundStyleE2EEES1N_S1S_JEEENS4_5SM1004TMEM4LOAD26SM100_TMEM_LOAD_32dp32b32xENS4_13SM90_TMA_LOADES1E_NS4_39AutoVectorizingCopyWithAssumedAlignmentILi128EEENS4_14SM90_TMA_STOREES1E_S25_S25_EEEvvEEEEvNT_6ParamsE,@function
        .size           _ZN7cutlass13device_kernelINS_4gemm6kernel13GemmUniversalIN4cute5tupleIJiiiiEEENS1_10collective13CollectiveMmaINS1_35MainloopSm100TmaUmmaWarpSpecializedILi52ELi2ELi4ENS5_IJNS4_1CILi2EEENSA_ILi1EEESC_EEEEENS5_IJNSA_ILi128EEESF_NSA_ILi32EEEEEENS_12float_e4m3_tENS5_IJlSC_lEEESI_SJ_NS4_8TiledMMAINS4_8MMA_AtomIJNS4_10MMA_TraitsINS4_25SM100_MMA_F8F6F4_2x1SM_SSEJSI_SI_fSF_SF_NS4_17integral_constantINS4_4UMMA5MajorELSQ_0EEESR_NSO_INSP_7ScaleInELSS_0EEEST_EEEEEENS4_6LayoutINS5_IJSC_SC_SC_EEENS5_IJNSA_ILi0EEESY_SY_EEEEENS5_IJNS4_10UnderscoreES11_S11_EEEEENS4_18SM100_TMA_2SM_LOADENS4_14ComposedLayoutINS4_7SwizzleILi1ELi4ELi3EEENS4_18smem_ptr_flag_bitsILi8EEENSW_INS5_IJNSA_ILi8EEESG_EEENS5_IJSG_SC_EEEEEEEvNS4_8identityES14_S1E_vS1F_EENS_8epilogue10collective18CollectiveEpilogueINS1H_23Sm100TmaWarpSpecializedILi2ELi2ELi32ELb0ELb0EEEJNS5_IJNSA_ILi64EEESF_SG_EEENS5_IJNSW_IS1M_SC_EENSW_INS5_IJSG_SB_EEENS5_IJSC_S1M_EEEEEEEESI_SJ_SI_SJ_NS1H_6fusion15FusionCallbacksIS1L_NS1T_17LinearCombinationISI_fSI_fLNS_15FloatRoundStyleE2EEES1N_S1S_JEEENS4_5SM1004TMEM4LOAD26SM100_TMEM_LOAD_32dp32b32xENS4_13SM90_TMA_LOADES1E_NS4_39AutoVectorizingCopyWithAssumedAlignmentILi128EEENS4_14SM90_TMA_STOREES1E_S25_S25_EEEvvEEEEvNT_6ParamsE,(.L_x_308 - _ZN7cutlass13device_kernelINS_4gemm6kernel13GemmUniversalIN4cute5tupleIJiiiiEEENS1_10collective13CollectiveMmaINS1_35MainloopSm100TmaUmmaWarpSpecializedILi52ELi2ELi4ENS5_IJNS4_1CILi2EEENSA_ILi1EEESC_EEEEENS5_IJNSA_ILi128EEESF_NSA_ILi32EEEEEENS_12float_e4m3_tENS5_IJlSC_lEEESI_SJ_NS4_8TiledMMAINS4_8MMA_AtomIJNS4_10MMA_TraitsINS4_25SM100_MMA_F8F6F4_2x1SM_SSEJSI_SI_fSF_SF_NS4_17integral_constantINS4_4UMMA5MajorELSQ_0EEESR_NSO_INSP_7ScaleInELSS_0EEEST_EEEEEENS4_6LayoutINS5_IJSC_SC_SC_EEENS5_IJNSA_ILi0EEESY_SY_EEEEENS5_IJNS4_10UnderscoreES11_S11_EEEEENS4_18SM100_TMA_2SM_LOADENS4_14ComposedLayoutINS4_7SwizzleILi1ELi4ELi3EEENS4_18smem_ptr_flag_bitsILi8EEENSW_INS5_IJNSA_ILi8EEESG_EEENS5_IJSG_SC_EEEEEEEvNS4_8identityES14_S1E_vS1F_EENS_8epilogue10collective18CollectiveEpilogueINS1H_23Sm100TmaWarpSpecializedILi2ELi2ELi32ELb0ELb0EEEJNS5_IJNSA_ILi64EEESF_SG_EEENS5_IJNSW_IS1M_SC_EENSW_INS5_IJSG_SB_EEENS5_IJSC_S1M_EEEEEEEESI_SJ_SI_SJ_NS1H_6fusion15FusionCallbacksIS1L_NS1T_17LinearCombinationISI_fSI_fLNS_15FloatRoundStyleE2EEES1N_S1S_JEEENS4_5SM1004TMEM4LOAD26SM100_TMEM_LOAD_32dp32b32xENS4_13SM90_TMA_LOADES1E_NS4_39AutoVectorizingCopyWithAssumedAlignmentILi128EEENS4_14SM90_TMA_STOREES1E_S25_S25_EEEvvEEEEvNT_6ParamsE)
        .other          _ZN7cutlass13device_kernelINS_4gemm6kernel13GemmUniversalIN4cute5tupleIJiiiiEEENS1_10collective13CollectiveMmaINS1_35MainloopSm100TmaUmmaWarpSpecializedILi52ELi2ELi4ENS5_IJNS4_1CILi2EEENSA_ILi1EEESC_EEEEENS5_IJNSA_ILi128EEESF_NSA_ILi32EEEEEENS_12float_e4m3_tENS5_IJlSC_lEEESI_SJ_NS4_8TiledMMAINS4_8MMA_AtomIJNS4_10MMA_TraitsINS4_25SM100_MMA_F8F6F4_2x1SM_SSEJSI_SI_fSF_SF_NS4_17integral_constantINS4_4UMMA5MajorELSQ_0EEESR_NSO_INSP_7ScaleInELSS_0EEEST_EEEEEENS4_6LayoutINS5_IJSC_SC_SC_EEENS5_IJNSA_ILi0EEESY_SY_EEEEENS5_IJNS4_10UnderscoreES11_S11_EEEEENS4_18SM100_TMA_2SM_LOADENS4_14ComposedLayoutINS4_7SwizzleILi1ELi4ELi3EEENS4_18smem_ptr_flag_bitsILi8EEENSW_INS5_IJNSA_ILi8EEESG_EEENS5_IJSG_SC_EEEEEEEvNS4_8identityES14_S1E_vS1F_EENS_8epilogue10collective18CollectiveEpilogueINS1H_23Sm100TmaWarpSpecializedILi2ELi2ELi32ELb0ELb0EEEJNS5_IJNSA_ILi64EEESF_SG_EEENS5_IJNSW_IS1M_SC_EENSW_INS5_IJSG_SB_EEENS5_IJSC_S1M_EEEEEEEESI_SJ_SI_SJ_NS1H_6fusion15FusionCallbacksIS1L_NS1T_17LinearCombinationISI_fSI_fLNS_15FloatRoundStyleE2EEES1N_S1S_JEEENS4_5SM1004TMEM4LOAD26SM100_TMEM_LOAD_32dp32b32xENS4_13SM90_TMA_LOADES1E_NS4_39AutoVectorizingCopyWithAssumedAlignmentILi128EEENS4_14SM90_TMA_STOREES1E_S25_S25_EEEvvEEEEvNT_6ParamsE,@"STO_CUDA_ENTRY STV_DEFAULT"
_ZN7cutlass13device_kernelINS_4gemm6kernel13GemmUniversalIN4cute5tupleIJiiiiEEENS1_10collective13CollectiveMmaINS1_35MainloopSm100TmaUmmaWarpSpecializedILi52ELi2ELi4ENS5_IJNS4_1CILi2EEENSA_ILi1EEESC_EEEEENS5_IJNSA_ILi128EEESF_NSA_ILi32EEEEEENS_12float_e4m3_tENS5_IJlSC_lEEESI_SJ_NS4_8TiledMMAINS4_8MMA_AtomIJNS4_10MMA_TraitsINS4_25SM100_MMA_F8F6F4_2x1SM_SSEJSI_SI_fSF_SF_NS4_17integral_constantINS4_4UMMA5MajorELSQ_0EEESR_NSO_INSP_7ScaleInELSS_0EEEST_EEEEEENS4_6LayoutINS5_IJSC_SC_SC_EEENS5_IJNSA_ILi0EEESY_SY_EEEEENS5_IJNS4_10UnderscoreES11_S11_EEEEENS4_18SM100_TMA_2SM_LOADENS4_14ComposedLayoutINS4_7SwizzleILi1ELi4ELi3EEENS4_18smem_ptr_flag_bitsILi8EEENSW_INS5_IJNSA_ILi8EEESG_EEENS5_IJSG_SC_EEEEEEEvNS4_8identityES14_S1E_vS1F_EENS_8epilogue10collective18CollectiveEpilogueINS1H_23Sm100TmaWarpSpecializedILi2ELi2ELi32ELb0ELb0EEEJNS5_IJNSA_ILi64EEESF_SG_EEENS5_IJNSW_IS1M_SC_EENSW_INS5_IJSG_SB_EEENS5_IJSC_S1M_EEEEEEEESI_SJ_SI_SJ_NS1H_6fusion15FusionCallbacksIS1L_NS1T_17LinearCombinationISI_fSI_fLNS_15FloatRoundStyleE2EEES1N_S1S_JEEENS4_5SM1004TMEM4LOAD26SM100_TMEM_LOAD_32dp32b32xENS4_13SM90_TMA_LOADES1E_NS4_39AutoVectorizingCopyWithAssumedAlignmentILi128EEENS4_14SM90_TMA_STOREES1E_S25_S25_EEEvvEEEEvNT_6ParamsE:
[----:B------:R-:W1:Y:S01]  /*0000*/  LDC R1, c[0x0][0x37c] ;  /* 0x0000df00ff017b82 */ /* 0x000e620000000800 */
[----:B------:R-:W2:Y:S01]  /*0010*/  S2R R109, SR_TID.X ;  /* 0x00000000006d7919 */ /* 0x000ea20000002100 */
[----:B------:R-:W3:Y:S06]  /*0020*/  LDCU.64 UR6, c[0x0][0x890] ;  /* 0x00011200ff0677ac */ /* 0x000eec0008000a00 */
[----:B------:R-:W4:Y:S01]  /*0030*/  S2UR UR37, SR_CgaCtaId ;  /* 0x00000000002579c3 */ /* 0x000f220000008800 */
[----:B------:R-:W-:Y:S02]  /*0040*/  PRMT R95, RZ, 0x7610, R95 ;  /* 0x00007610ff5f7816 */ /* 0x000fe4000000005f */
[----:B------:R-:W-:Y:S01]  /*0050*/  ELECT P1, URZ, PT ;  /* 0x0000000000ff782f */ /* 0x000fe20003820000 */
[----:B------:R-:W1:Y:S01]  /*0060*/  LDCU.64 UR46, c[0x0][0x358] ;  /* 0x00006b00ff2e77ac */ /* 0x000e620008000a00 */
[----:B---3--:R-:W-:-:S04]  /*0070*/  UISETP.NE.U32.AND UP0, UPT, UR6, URZ, UPT ;  /* 0x000000ff0600728c */ /* 0x008fc8000bf05070 */
[----:B------:R-:W-:Y:S02]  /*0080*/  UISETP.NE.AND.EX UP0, UPT, UR7, URZ, UPT, UP0 ;  /* 0x000000ff0700728c */ /* 0x000fe4000bf05300 */
[----:B----4-:R-:W-:Y:S02]  /*0090*/  ULOP3.LUT UR5, UR37, 0x1, URZ, 0xc0, !UPT ;  /* 0x0000000125057892 */ /* 0x010fe4000f8ec0ff */
[----:B------:R-:W-:Y:S01]  /*00a0*/  ULOP3.LUT UR4, UR37, 0x1, URZ, 0x3c, !UPT ;  /* 0x0000000125047892 */ /* 0x000fe2000f8e3cff */
[----:B--2---:R-:W-:-:S05]  /*00b0*/  SHF.R.U32.HI R102, RZ, 0x5, R109 ;  /* 0x00000005ff667819 */ /* 0x004fca000001166d */
[----:B------:R-:W2:Y:S02]  /*00c0*/  SHFL.IDX PT, R0, R102, RZ, 0x1f ;  /* 0x00001fff66007589 */ /* 0x000ea400000e0000 */
[----:B--2---:R-:W-:Y:S01]  /*00d0*/  R2UR UR10, R0 ;  /* 0x00000000000a72ca */ /* 0x004fe200000e0000 */
[----:B-1----:R-:W-:-:S14]  /*00e0*/  BRA.U UP0, `(.L_x_0) ;  /* 0x00000001002c7547 */ /* 0x002fdc000b800000 */
[----:B------:R-:W1:Y:S02]  /*00f0*/  LDCU.64 UR8, c[0x0][0x888] ;  /* 0x00011100ff0877ac */ /* 0x000e640008000a00 */
[----:B-1----:R-:W-:-:S04]  /*0100*/  UISETP.NE.U32.AND UP0, UPT, UR8, URZ, UPT ;  /* 0x000000ff0800728c */ /* 0x002fc8000bf05070 */
[----:B------:R-:W-:-:S09]  /*0110*/  UISETP.NE.AND.EX UP0, UPT, UR9, URZ, UPT, UP0 ;  /* 0x000000ff0900728c */ /* 0x000fd2000bf05300 */
[----:B------:R-:W-:Y:S05]  /*0120*/  BRA.U !UP0, `(.L_x_1) ;  /* 0x0000000108107547 */ /* 0x000fea000b800000 */
[----:B------:R-:W1:Y:S02]  /*0130*/  LDC.64 R2, c[0x0][0x888] ;  /* 0x00022200ff027b82 */ /* 0x000e640000000a00 */
[----:B-1----:R1:W5:Y:S01]  /*0140*/  LDG.E R49, desc[UR46][R2.64] ;  /* 0x0000002e02317981 */ /* 0x002362000c1e1900 */
[----:B------:R-:W-:Y:S01]  /*0150*/  HFMA2 R95, -RZ, RZ, 0, 5.9604644775390625e-08 ;  /* 0x00000001ff5f7431 */ /* 0x000fe200000001ff */
[----:B------:R-:W-:Y:S05]  /*0160*/  BRA `(.L_x_0) ;  /* 0x00000000000c7947 */ /* 0x000fea0003800000 */
.L_x_1:
[----:B------:R-:W1:Y:S01]  /*0170*/  LDCU UR8, c[0x0][0x880] ;  /* 0x00011000ff0877ac */ /* 0x000e620008000800 */
[----:B------:R-:W-:Y:S01]  /*0180*/  HFMA2 R95, -RZ, RZ, 0, 5.9604644775390625e-08 ;  /* 0x00000001ff5f7431 */ /* 0x000fe200000001ff */
[----:B-1----:R-:W-:-:S07]  /*0190*/  MOV R49, UR8 ;  /* 0x0000000800317c02 */ /* 0x002fce0008000f00 */
.L_x_0:
[----:B------:R-:W2:Y:S02]  /*01a0*/  LDCU.64 UR8, c[0x0][0x8b0] ;  /* 0x00011600ff0877ac */ /* 0x000ea40008000a00 */
[----:B--2---:R-:W-:-:S04]  /*01b0*/  UISETP.NE.U32.AND UP0, UPT, UR8, URZ, UPT ;  /* 0x000000ff0800728c */ /* 0x004fc8000bf05070 */
[----:B------:R-:W-:-:S09]  /*01c0*/  UISETP.NE.AND.EX UP0, UPT, UR9, URZ, UPT, UP0 ;  /* 0x000000ff0900728c */ /* 0x000fd2000bf05300 */
[----:B------:R-:W-:Y:S05]  /*01d0*/  BRA.U UP0, `(.L_x_2) ;  /* 0x0000000100247547 */ /* 0x000fea000b800000 */
[----:B------:R-:W2:Y:S02]  /*01e0*/  LDCU.64 UR8, c[0x0][0x8a8] ;  /* 0x00011500ff0877ac */ /* 0x000ea40008000a00 */
[----:B--2---:R-:W-:-:S04]  /*01f0*/  UISETP.NE.U32.AND UP0, UPT, UR8, URZ, UPT ;  /* 0x000000ff0800728c */ /* 0x004fc8000bf05070 */
[----:B------:R-:W-:-:S09]  /*0200*/  UISETP.NE.AND.EX UP0, UPT, UR9, URZ, UPT, UP0 ;  /* 0x000000ff0900728c */ /* 0x000fd2000bf05300 */
[----:B------:R-:W-:Y:S05]  /*0210*/  BRA.U !UP0, `(.L_x_3) ;  /* 0x00000001080c7547 */ /* 0x000fea000b800000 */
[----:B------:R-:W2:Y:S02]  /*0220*/  LDC.64 R46, c[0x0][0x8a8] ;  /* 0x00022a00ff2e7b82 */ /* 0x000ea40000000a00 */
[----:B--2---:R2:W5:Y:S01]  /*0230*/  LDG.E R46, desc[UR46][R46.64] ;  /* 0x0000002e2e2e7981 */ /* 0x004562000c1e1900 */
[----:B------:R-:W-:Y:S05]  /*0240*/  BRA `(.L_x_2) ;  /* 0x0000000000087947 */ /* 0x000fea0003800000 */
.L_x_3:
[----:B------:R-:W2:Y:S02]  /*0250*/  LDCU UR8, c[0x0][0x8a0] ;  /* 0x00011400ff0877ac */ /* 0x000ea40008000800 */
[----:B--2---:R-:W-:Y:S02]  /*0260*/  MOV R46, UR8 ;  /* 0x00000008002e7c02 */ /* 0x004fe40008000f00 */
.L_x_2:
[----:B------:R-:W-:Y:S01]  /*0270*/  IMAD.U32 R0, RZ, RZ, UR10 ;  /* 0x0000000aff007e24 */ /* 0x000fe2000f8e00ff */
[----:B------:R-:W-:Y:S04]  /*0280*/  BSSY.RECONVERGENT B0, `(.L_x_4) ;  /* 0x000000c000007945 */ /* 0x000fe80003800200 */
[C---:B------:R-:W-:Y:S02]  /*0290*/  ISETP.NE.OR P2, PT, R0.reuse, 0x1, !P1 ;  /* 0x000000010000780c */ /* 0x040fe40004f45670 */
[----:B------:R-:W-:-:S11]  /*02a0*/  ISETP.NE.OR P0, PT, R0, 0x3, !P1 ;  /* 0x000000030000780c */ /* 0x000fd60004f05670 */
[----:B------:R-:W-:Y:S05]  /*02b0*/  @P2 BRA `(.L_x_5) ;  /* 0x0000000000202947 */ /* 0x000fea0003800000 */
[----:B------:R-:W3:Y:S02]  /*02c0*/  LDCU.64 UR8, c[0x0][0x348] ;  /* 0x00006900ff0877ac */ /* 0x000ee40008000a00 */
[----:B---3--:R-:W-:Y:S02]  /*02d0*/  UIADD3 UR12, UP1, UPT, UR8, 0x80, URZ ;  /* 0x00000080080c7890 */ /* 0x008fe4000ff3e0ff */
[----:B------:R-:W-:Y:S02]  /*02e0*/  UIADD3 UR8, UP0, UPT, UR8, 0x180, URZ ;  /* 0x0000018008087890 */ /* 0x000fe4000ff1e0ff */
[----:B------:R-:W-:Y:S02]  /*02f0*/  UIADD3.X UR13, UPT, UPT, URZ, UR9, URZ, UP1, !UPT ;  /* 0x00000009ff0d7290 */ /* 0x000fe40008ffe4ff */
[----:B------:R-:W-:-:S07]  /*0300*/  UIADD3.X UR9, UPT, UPT, URZ, UR9, URZ, UP0, !UPT ;  /* 0x00000009ff097290 */ /* 0x000fce00087fe4ff */
[----:B------:R3:W-:Y:S02]  /*0310*/  UTMACCTL.PF [UR12] ;  /* 0x000000000c0079b9 */ /* 0x0007e40008040000 */
[----:B------:R3:W-:Y:S02]  /*0320*/  UTMACCTL.PF [UR8] ;  /* 0x00000000080079b9 */ /* 0x0007e40008040000 */
[----:B---3--:R-:W-:Y:S01]  /*0330*/  NOP ;  /* 0x0000000000007918 */ /* 0x008fe20000000000 */
.L_x_5:
[----:B------:R-:W-:Y:S05]  /*0340*/  BSYNC.RECONVERGENT B0 ;  /* 0x0000000000007941 */ /* 0x000fea0003800200 */
.L_x_4:
[----:B------:R-:W-:Y:S04]  /*0350*/  BSSY.RECONVERGENT B0, `(.L_x_6) ;  /* 0x000000a000007945 */ /* 0x000fe80003800200 */
        /* <DEDUP_REMOVED lines=9> */
.L_x_7:
[----:B------:R-:W-:Y:S05]  /*03f0*/  BSYNC.RECONVERGENT B0 ;  /* 0x0000000000007941 */ /* 0x000fea0003800200 */
.L_x_6:
[----:B------:R-:W3:Y:S01]  /*0400*/  LDCU.64 UR8, c[0x0][0x888] ;  /* 0x00011100ff0877ac */ /* 0x000ee20008000a00 */
[----:B------:R-:W-:Y:S02]  /*0410*/  UISETP.EQ.U32.AND UP1, UPT, UR6, URZ, UPT ;  /* 0x000000ff0600728c */ /* 0x000fe4000bf22070 */
[----:B------:R-:W-:Y:S02]  /*0420*/  UPLOP3.LUT UP5, UPT, UPT, UPT, UPT, 0x80, 0x8 ;  /* 0x000000000008789c */ /* 0x000fe40003faf070 */
[----:B---3--:R-:W-:-:S04]  /*0430*/  UISETP.NE.U32.AND UP0, UPT, UR8, URZ, UPT ;  /* 0x000000ff0800728c */ /* 0x008fc8000bf05070 */
[----:B------:R-:W-:-:S04]  /*0440*/  UISETP.NE.AND.EX UP0, UPT, UR9, URZ, UPT, UP0 ;  /* 0x000000ff0900728c */ /* 0x000fc8000bf05300 */
[----:B------:R-:W-:-:S04]  /*0450*/  UISETP.EQ.OR.EX UP2, UPT, UR7, URZ, !UP0, UP1 ;  /* 0x000000ff0700728c */ /* 0x000fc8000c742710 */
[----:B------:R-:W-:-:S05]  /*0460*/  UP2UR UR50, UPR, URZ, 0x4 ;  /* 0x00000004ff327883 */ /* 0x000fca0008000000 */
[----:B------:R-:W-:Y:S07]  /*0470*/  BRA.U !UP2, `(.L_x_8) ;  /* 0x000000010a207547 */ /* 0x000fee000b800000 */
[----:B------:R-:W-:Y:S01]  /*0480*/  UISETP.NE.U32.AND UP2, UPT, UR6, URZ, UPT ;  /* 0x000000ff0600728c */ /* 0x000fe2000bf45070 */
[----:B-----5:R-:W-:Y:S01]  /*0490*/  FSETP.NEU.AND P0, PT, R49, RZ, PT ;  /* 0x000000ff3100720b */ /* 0x020fe20003f0d000 */
[----:B------:R-:W-:Y:S02]  /*04a0*/  USEL UR6, URZ, 0xffffffff, UP0 ;  /* 0xffffffffff067887 */ /* 0x000fe40008000000 */
[----:B------:R-:W-:-:S10]  /*04b0*/  UISETP.NE.AND.EX UP2, UPT, UR7, URZ, UPT, UP2 ;  /* 0x000000ff0700728c */ /* 0x000fd4000bf45320 */
[----:B------:R-:W-:Y:S01]  /*04c0*/  VOTEU.ANY UP1, P0 ;  /* 0x0000000000ff7886 */ /* 0x000fe20000020100 */
[----:B------:R-:W-:-:S04]  /*04d0*/  @!UP2 USEL UR6, URZ, 0xffffffff, UP1 ;  /* 0xffffffffff06a887 */ /* 0x000fc80008800000 */
[----:B------:R-:W-:-:S04]  /*04e0*/  ULOP3.LUT UR6, UR6, 0x1, URZ, 0xc0, !UPT ;  /* 0x0000000106067892 */ /* 0x000fc8000f8ec0ff */
[----:B------:R-:W-:-:S11]  /*04f0*/  UISETP.NE.U32.AND UP5, UPT, UR6, 0x1, UPT ;  /* 0x000000010600788c */ /* 0x000fd6000bfa5070 */
.L_x_8:
[----:B------:R-:W3:Y:S01]  /*0500*/  SHFL.IDX PT, R0, R102, RZ, 0x1f ;  /* 0x00001fff66007589 */ /* 0x000ee200000e0000 */
[----:B------:R-:W-:-:S04]  /*0510*/  UISETP.NE.AND UP1, UPT, UR10, 0x2, UPT ;  /* 0x000000020a00788c */ /* 0x000fc8000bf25270 */
[----:B------:R-:W-:Y:S02]  /*0520*/  UISETP.EQ.AND UP2, UPT, UR5, URZ, !UP1 ;  /* 0x000000ff0500728c */ /* 0x000fe4000cf42270 */
[----:B------:R-:W-:-:S04]  /*0530*/  USEL UR6, URZ, 0x1, UP1 ;  /* 0x00000001ff067887 */ /* 0x000fc80008800000 */
[----:B------:R-:W-:Y:S02]  /*0540*/  PLOP3.LUT P5, PT, P1, PT, UP2, 0x80, 0x8 ;  /* 0x000000000008781c */ /* 0x000fe40000faf028 */
[----:B---3--:R-:W-:-:S13]  /*0550*/  ISETP.NE.AND P0, PT, R0, RZ, PT ;  /* 0x000000ff0000720c */ /* 0x008fda0003f05270 */
[----:B------:R-:W-:Y:S05]  /*0560*/  @P0 BRA `(.L_x_9) ;  /* 0x0000000400d00947 */ /* 0x000fea0003800000 */
[----:B------:R-:W-:Y:S01]  /*0570*/  ELECT P0, URZ, PT ;  /* 0x0000000000ff782f */ /* 0x000fe20003800000 */
[----:B------:R-:W-:-:S12]  /*0580*/  BSSY.RECONVERGENT B0, `(.L_x_9) ;  /* 0x0000072000007945 */ /* 0x000fd80003800200 */
[----:B------:R-:W-:Y:S05]  /*0590*/  @!P0 BRA `(.L_x_10) ;  /* 0x0000000400c08947 */ /* 0x000fea0003800000 */
[----:B------:R-:W-:Y:S01]  /*05a0*/  UMOV UR8, 0x400 ;  /* 0x0000040000087882 */ /* 0x000fe20000000000 */
[----:B------:R-:W-:Y:S01]  /*05b0*/  UMOV UR7, 0x1 ;  /* 0x0000000100077882 */ /* 0x000fe20000000000 */
[----:B------:R-:W-:Y:S02]  /*05c0*/  ULEA UR8, UR37, UR8, 0x18 ;  /* 0x0000000825087291 */ /* 0x000fe4000f8ec0ff */
[----:B------:R-:W-:-:S04]  /*05d0*/  UIADD3 UR12, UPT, UPT, -UR7, 0x100000, URZ ;  /* 0x00100000070c7890 */ /* 0x000fc8000fffe1ff */
[----:B------:R-:W-:Y:S02]  /*05e0*/  USHF.L.U32 UR13, UR12, 0xb, URZ ;  /* 0x0000000b0c0d7899 */ /* 0x000fe400080006ff */
[----:B------:R-:W-:Y:S01]  /*05f0*/  USHF.L.U32 UR12, UR12, 0x1, URZ ;  /* 0x000000010c0c7899 */ /* 0x000fe200080006ff */
[----:B------:R-:W3:Y:S11]  /*0600*/  FENCE.VIEW.ASYNC.S ;  /* 0x00000000000073c6 */ /* 0x000ef60000000000 */
[----:B---3--:R3:W4:Y:S01]  /*0610*/  SYNCS.EXCH.64 URZ, [UR8], UR12 ;  /* 0x0000000c08ff75b2 */ /* 0x0087220008000100 */
[----:B------:R3:W1:Y:S01]  /*0620*/  SYNCS.EXCH.64 URZ, [UR8+0x1a0], UR12 ;  /* 0x0001a00c08ff75b2 */ /* 0x0006620008000100 */
        /* <DEDUP_REMOVED lines=101> */
[----:B------:R3:W1:Y:S02]  /*0c80*/  SYNCS.EXCH.64 URZ, [UR8+0x338], UR12 ;  /* 0x0003380c08ff75b2 */ /* 0x0006640008000100 */
[----:B---34-:R-:W-:Y:S01]  /*0c90*/  NOP ;  /* 0x0000000000007918 */ /* 0x018fe20000000000 */
.L_x_10:
[----:B------:R-:W-:Y:S05]  /*0ca0*/  BSYNC.RECONVERGENT B0 ;  /* 0x0000000000007941 */ /* 0x000fea0003800200 */
.L_x_9:
[----:B------:R-:W3:Y:S01]  /*0cb0*/  SHFL.IDX PT, R0, R102, RZ, 0x1f ;  /* 0x00001fff66007589 */ /* 0x000ee200000e0000 */
[----:B------:R-:W-:Y:S01]  /*0cc0*/  NOP ;  /* 0x0000000000007918 */ /* 0x000fe20000000000 */
[----:B---3--:R-:W-:-:S13]  /*0cd0*/  ISETP.NE.AND P0, PT, R0, 0x1, PT ;  /* 0x000000010000780c */ /* 0x008fda0003f05270 */
[----:B------:R-:W-:Y:S05]  /*0ce0*/  @P0 BRA `(.L_x_11) ;  /* 0x0000000000440947 */ /* 0x000fea0003800000 */
[----:B------:R-:W-:Y:S01]  /*0cf0*/  UMOV UR9, 0x400 ;  /* 0x0000040000097882 */ /* 0x000fe20000000000 */
[----:B------:R-:W-:Y:S01]  /*0d00*/  UMOV UR8, 0x20 ;  /* 0x0000002000087882 */ /* 0x000fe20000000000 */
[----:B------:R-:W-:Y:S01]  /*0d10*/  UMOV UR7, 0x80 ;  /* 0x0000008000077882 */ /* 0x000fe20000000000 */
[----:B------:R-:W-:Y:S02]  /*0d20*/  ULEA UR9, UR37, UR9, 0x18 ;  /* 0x0000000925097291 */ /* 0x000fe4000f8ec0ff */
[----:B------:R-:W-:-:S04]  /*0d30*/  UIADD3 UR12, UPT, UPT, -UR8, 0x100000, URZ ;  /* 0x00100000080c7890 */ /* 0x000fc8000fffe1ff */
[----:B------:R-:W-:Y:S02]  /*0d40*/  USHF.L.U32 UR13, UR12, 0xb, URZ ;  /* 0x0000000b0c0d7899 */ /* 0x000fe400080006ff */
[----:B------:R-:W-:Y:S02]  /*0d50*/  USHF.L.U32 UR12, UR12, 0x1, URZ ;  /* 0x000000010c0c7899 */ /* 0x000fe400080006ff */
[----:B------:R-:W-:-:S04]  /*0d60*/  UIADD3 UR14, UPT, UPT, -UR7, 0x100000, URZ ;  /* 0x00100000070e7890 */ /* 0x000fc8000fffe1ff */
[----:B------:R-:W-:Y:S02]  /*0d70*/  USHF.L.U32 UR15, UR14, 0xb, URZ ;  /* 0x0000000b0e0f7899 */ /* 0x000fe400080006ff */
[----:B------:R-:W-:Y:S01]  /*0d80*/  USHF.L.U32 UR14, UR14, 0x1, URZ ;  /* 0x000000010e0e7899 */ /* 0x000fe200080006ff */
[----:B------:R-:W-:Y:S01]  /*0d90*/  ELECT P0, URZ, PT ;  /* 0x0000000000ff782f */ /* 0x000fe20003800000 */
[----:B------:R-:W3:Y:S02]  /*0da0*/  FENCE.VIEW.ASYNC.S ;  /* 0x00000000000073c6 */ /* 0x000ee40000000000 */
[----:B---3--:R3:W4:Y:S08]  /*0db0*/  SYNCS.EXCH.64 URZ, [UR9+0x340], UR12 ;  /* 0x0003400c09ff75b2 */ /* 0x0087300008000100 */
[----:B------:R3:W1:Y:S01]  /*0dc0*/  SYNCS.EXCH.64 URZ, [UR9+0x350], UR14 ;  /* 0x0003500e09ff75b2 */ /* 0x0006620008000100 */
[----:B------:R3:W1:Y:S01]  /*0dd0*/  SYNCS.EXCH.64 URZ, [UR9+0x348], UR12 ;  /* 0x0003480c09ff75b2 */ /* 0x0006620008000100 */
[----:B------:R3:W1:Y:S01]  /*0de0*/  SYNCS.EXCH.64 URZ, [UR9+0x358], UR14 ;  /* 0x0003580e09ff75b2 */ /* 0x0006620008000100 */
[----:B------:R-:W-:Y:S01]  /*0df0*/  NOP ;  /* 0x0000000000007918 */ /* 0x000fe20000000000 */
.L_x_11:
[----:B------:R-:W2:Y:S01]  /*0e00*/  SHFL.IDX PT, R0, R102, RZ, 0x1f ;  /* 0x00001fff66007589 */ /* 0x000ea200000e0000 */
[----:B------:R-:W-:Y:S01]  /*0e10*/  NOP ;  /* 0x0000000000007918 */ /* 0x000fe20000000000 */
[----:B--2---:R-:W-:-:S13]  /*0e20*/  ISETP.NE.AND P0, PT, R0, 0x3, PT ;  /* 0x000000030000780c */ /* 0x004fda0003f05270 */
[----:B------:R-:W-:Y:S05]  /*0e30*/  @P0 BRA `(.L_x_12) ;  /* 0x00000000002c0947 */ /* 0x000fea0003800000 */
[----:B------:R-:W-:Y:S01]  /*0e40*/  UMOV UR8, 0x400 ;  /* 0x0000040000087882 */ /* 0x000fe20000000000 */
[----:B------:R-:W-:Y:S01]  /*0e50*/  UMOV UR7, 0x20 ;  /* 0x0000002000077882 */ /* 0x000fe20000000000 */
[----:B------:R-:W-:Y:S02]  /*0e60*/  ULEA UR8, UR37, UR8, 0x18 ;  /* 0x0000000825087291 */ /* 0x000fe4000f8ec0ff */
[----:B---3--:R-:W-:-:S04]  /*0e70*/  UIADD3 UR12, UPT, UPT, -UR7, 0x100000, URZ ;  /* 0x00100000070c7890 */ /* 0x008fc8000fffe1ff */
[----:B------:R-:W-:Y:S02]  /*0e80*/  USHF.L.U32 UR13, UR12, 0xb, URZ ;  /* 0x0000000b0c0d7899 */ /* 0x000fe400080006ff */
[----:B------:R-:W-:Y:S01]  /*0e90*/  USHF.L.U32 UR12, UR12, 0x1, URZ ;  /* 0x000000010c0c7899 */ /* 0x000fe200080006ff */
[----:B------:R-:W-:Y:S01]  /*0ea0*/  ELECT P0, URZ, PT ;  /* 0x0000000000ff782f */ /* 0x000fe20003800000 */
[----:B------:R-:W2:Y:S10]  /*0eb0*/  FENCE.VIEW.ASYNC.S ;  /* 0x00000000000073c6 */ /* 0x000eb40000000000 */
[----:B--2---:R2:W3:Y:S01]  /*0ec0*/  SYNCS.EXCH.64 URZ, [UR8+0x360], UR12 ;  /* 0x0003600c08ff75b2 */ /* 0x0044e20008000100 */
[----:B------:R2:W1:Y:S01]  /*0ed0*/  SYNCS.EXCH.64 URZ, [UR8+0x368], UR12 ;  /* 0x0003680c08ff75b2 */ /* 0x0004620008000100 */
[----:B------:R-:W-:Y:S01]  /*0ee0*/  NOP ;  /* 0x0000000000007918 */ /* 0x000fe20000000000 */
.L_x_12:
[----:B------:R-:W4:Y:S01]  /*0ef0*/  SHFL.IDX PT, R0, R102, RZ, 0x1f ;  /* 0x00001fff66007589 */ /* 0x000f2200000e0000 */
[----:B------:R-:W-:Y:S01]  /*0f00*/  NOP ;  /* 0x0000000000007918 */ /* 0x000fe20000000000 */
[----:B----4-:R-:W-:-:S13]  /*0f10*/  ISETP.NE.AND P0, PT, R0, 0x4, PT ;  /* 0x000000040000780c */ /* 0x010fda0003f05270 */
[----:B------:R-:W-:Y:S05]  /*0f20*/  @P0 BRA `(.L_x_13) ;  /* 0x0000000000480947 */ /* 0x000fea0003800000 */
[----:B---3--:R-:W-:Y:S01]  /*0f30*/  UMOV UR9, 0x1e0 ;  /* 0x000001e000097882 */ /* 0x008fe20000000000 */
[----:B--2---:R-:W-:Y:S01]  /*0f40*/  UMOV UR8, 0x400 ;  /* 0x0000040000087882 */ /* 0x004fe20000000000 */
[----:B------:R-:W-:Y:S01]  /*0f50*/  USEL UR9, UR9, 0x1a0, UP5 ;  /* 0x000001a009097887 */ /* 0x000fe2000a800000 */
        /* <DEDUP_REMOVED lines=9> */
[----:B------:R-:W2:Y:S02]  /*0ff0*/  FENCE.VIEW.ASYNC.S ;  /* 0x00000000000073c6 */ /* 0x000ea40000000000 */
[----:B--2---:R4:W2:Y:S08]  /*1000*/  SYNCS.EXCH.64 URZ, [UR8+0x370], UR12 ;  /* 0x0003700c08ff75b2 */ /* 0x0048b00008000100 */
[----:B------:R4:W3:Y:S01]  /*1010*/  SYNCS.EXCH.64 URZ, [UR8+0x380], UR14 ;  /* 0x0003800e08ff75b2 */ /* 0x0008e20008000100 */
[----:B------:R4:W1:Y:S01]  /*1020*/  SYNCS.EXCH.64 URZ, [UR8+0x378], UR12 ;  /* 0x0003780c08ff75b2 */ /* 0x0008620008000100 */
[----:B------:R4:W1:Y:S02]  /*1030*/  SYNCS.EXCH.64 URZ, [UR8+0x388], UR14 ;  /* 0x0003880e08ff75b2 */ /* 0x0008640008000100 */
[----:B----4-:R-:W-:Y:S01]  /*1040*/  NOP ;  /* 0x0000000000007918 */ /* 0x010fe20000000000 */
.L_x_13:
[----:B------:R-:W4:Y:S01]  /*1050*/  SHFL.IDX PT, R0, R102, RZ, 0x1f ;  /* 0x00001fff66007589 */ /* 0x000f2200000e0000 */
[----:B------:R-:W-:Y:S01]  /*1060*/  NOP ;  /* 0x0000000000007918 */ /* 0x000fe20000000000 */
[----:B----4-:R-:W-:-:S13]  /*1070*/  ISETP.NE.AND P0, PT, R0, 0x5, PT ;  /* 0x000000050000780c */ /* 0x010fda0003f05270 */
[----:B------:R-:W-:Y:S05]  /*1080*/  @P0 BRA `(.L_x_14) ;  /* 0x0000000000540947 */ /* 0x000fea0003800000 */
[----:B---3--:R-:W-:Y:S01]  /*1090*/  UMOV UR9, 0x400 ;  /* 0x0000040000097882 */ /* 0x008fe20000000000 */
[----:B--2---:R-:W-:Y:S01]  /*10a0*/  UMOV UR8, 0x1 ;  /* 0x0000000100087882 */ /* 0x004fe20000000000 */
        /* <DEDUP_REMOVED lines=13> */
[----:B------:R4:W1:Y:S01]  /*1180*/  SYNCS.EXCH.64 URZ, [UR9+0x3b8], UR14 ;  /* 0x0003b80e09ff75b2 */ /* 0x0008620008000100 */
[----:B------:R4:W1:Y:S01]  /*1190*/  SYNCS.EXCH.64 URZ, [UR9+0x3a0], UR12 ;  /* 0x0003a00c09ff75b2 */ /* 0x0008620008000100 */
[----:B------:R4:W1:Y:S01]  /*11a0*/  SYNCS.EXCH.64 URZ, [UR9+0x3c0], UR14 ;  /* 0x0003c00e09ff75b2 */ /* 0x0008620008000100 */
[----:B------:R4:W1:Y:S01]  /*11b0*/  SYNCS.EXCH.64 URZ, [UR9+0x3a8], UR12 ;  /* 0x0003a80c09ff75b2 */ /* 0x0008620008000100 */
[----:B------:R4:W1:Y:S02]  /*11c0*/  SYNCS.EXCH.64 URZ, [UR9+0x3c8], UR14 ;  /* 0x0003c80e09ff75b2 */ /* 0x0008640008000100 */
[----:B----4-:R-:W-:Y:S01]  /*11d0*/  NOP ;  /* 0x0000000000007918 */ /* 0x010fe20000000000 */
.L_x_14:
[----:B------:R-:W4:Y:S01]  /*11e0*/  SHFL.IDX PT, R0, R102, RZ, 0x1f ;  /* 0x00001fff66007589 */ /* 0x000f2200000e0000 */
[----:B------:R-:W-:Y:S01]  /*11f0*/  ISETP.NE.OR P1, PT, RZ, UR10, !P1 ;  /* 0x0000000aff007c0c */ /* 0x000fe2000cf25670 */
[----:B------:R-:W-:Y:S01]  /*1200*/  NOP ;  /* 0x0000000000007918 */ /* 0x000fe20000000000 */
[----:B----4-:R-:W-:-:S13]  /*1210*/  ISETP.NE.AND P0, PT, R0, 0x3, PT ;  /* 0x000000030000780c */ /* 0x010fda0003f05270 */
[----:B------:R-:W-:Y:S05]  /*1220*/  @P0 BRA `(.L_x_15) ;  /* 0x0000000000340947 */ /* 0x000fea0003800000 */
[----:B--2---:R-:W-:Y:S01]  /*1230*/  UMOV UR8, 0x400 ;  /* 0x0000040000087882 */ /* 0x004fe20000000000 */
[----:B------:R-:W-:Y:S01]  /*1240*/  UMOV UR7, 0x20 ;  /* 0x0000002000077882 */ /* 0x000fe20000000000 */
[----:B------:R-:W-:Y:S02]  /*1250*/  ULEA UR8, UR37, UR8, 0x18 ;  /* 0x0000000825087291 */ /* 0x000fe4000f8ec0ff */
[----:B---3--:R-:W-:-:S04]  /*1260*/  UIADD3 UR12, UPT, UPT, -UR7, 0x100000, URZ ;  /* 0x00100000070c7890 */ /* 0x008fc8000fffe1ff */
[----:B------:R-:W-:Y:S02]  /*1270*/  USHF.L.U32 UR13, UR12, 0xb, URZ ;  /* 0x0000000b0c0d7899 */ /* 0x000fe400080006ff */
[----:B------:R-:W-:Y:S01]  /*1280*/  USHF.L.U32 UR12, UR12, 0x1, URZ ;  /* 0x000000010c0c7899 */ /* 0x000fe200080006ff */
[----:B------:R-:W-:Y:S01]  /*1290*/  ELECT P0, URZ, PT ;  /* 0x0000000000ff782f */ /* 0x000fe20003800000 */
[----:B------:R-:W2:Y:S10]  /*12a0*/  FENCE.VIEW.ASYNC.S ;  /* 0x00000000000073c6 */ /* 0x000eb40000000000 */
[----:B--2---:R4:W2:Y:S01]  /*12b0*/  SYNCS.EXCH.64 URZ, [UR8+0x3d0], UR12 ;  /* 0x0003d00c08ff75b2 */ /* 0x0048a20008000100 */
[----:B------:R4:W3:Y:S01]  /*12c0*/  SYNCS.EXCH.64 URZ, [UR8+0x3e0], UR12 ;  /* 0x0003e00c08ff75b2 */ /* 0x0008e20008000100 */
[----:B------:R4:W1:Y:S01]  /*12d0*/  SYNCS.EXCH.64 URZ, [UR8+0x3d8], UR12 ;  /* 0x0003d80c08ff75b2 */ /* 0x0008620008000100 */
[----:B------:R4:W1:Y:S02]  /*12e0*/  SYNCS.EXCH.64 URZ, [UR8+0x3e8], UR12 ;  /* 0x0003e80c08ff75b2 */ /* 0x0008640008000100 */
[----:B----4-:R-:W-:Y:S01]  /*12f0*/  NOP ;  /* 0x0000000000007918 */ /* 0x010fe20000000000 */
.L_x_15:
[----:B------:R-:W-:Y:S01]  /*1300*/  VOTEU.ALL UP1, P1 ;  /* 0x0000000000ff7886 */ /* 0x000fe20000820000 */
[----:B--2---:R-:W2:Y:S01]  /*1310*/  LDCU UR8, c[0x0][0x36c] ;  /* 0x00006d80ff0877ac */ /* 0x004ea20008000800 */
[----:B------:R-:W-:Y:S01]  /*1320*/  NOP ;  /* 0x0000000000007918 */ /* 0x000fe20000000000 */
[----:B------:R-:W-:Y:S01]  /*1330*/  LOP3.LUT R10, R109, 0x1f, RZ, 0xc0, !PT ;  /* 0x0000001f6d0a7812 */ /* 0x000fe200078ec0ff */
[----:B---3--:R-:W-:Y:S01]  /*1340*/  UMOV UR12, 0x20 ;  /* 0x00000020000c7882 */ /* 0x008fe20000000000 */
[----:B------:R-:W-:Y:S01]  /*1350*/  @!UP1 UMOV UR7, 0x400 ;  /* 0x0000040000079882 */ /* 0x000fe20000000000 */
[----:B------:R-:W-:-:S04]  /*1360*/  @!UP1 UIADD3 UR12, UPT, UPT, -UR12, 0x100000, URZ ;  /* 0x001000000c0c9890 */ /* 0x000fc8000fffe1ff */
[----:B------:R-:W-:Y:S02]  /*1370*/  @!UP1 USHF.L.U32 UR13, UR12, 0xb, URZ ;  /* 0x0000000b0c0d9899 */ /* 0x000fe400080006ff */
[----:B------:R-:W-:Y:S02]  /*1380*/  @!UP1 USHF.L.U32 UR12, UR12, 0x1, URZ ;  /* 0x000000010c0c9899 */ /* 0x000fe400080006ff */
[----:B------:R-:W-:Y:S01]  /*1390*/  @!UP1 ULEA UR7, UR37, UR7, 0x18 ;  /* 0x0000000725079291 */ /* 0x000fe2000f8ec0ff */
[----:B------:R-:W-:Y:S01]  /*13a0*/  VOTEU.ALL UP1, P1 ;  /* 0x0000000000ff7886 */ /* 0x000fe20000820000 */
[----:B------:R-:W-:Y:S01]  /*13b0*/  UISETP.NE.AND UP4, UPT, UR10, URZ, UPT ;  /* 0x000000ff0a00728c */ /* 0x000fe2000bf85270 */
[----:B------:R-:W3:Y:S09]  /*13c0*/  FENCE.VIEW.ASYNC.S ;  /* 0x00000000000073c6 */ /* 0x000ef20000000000 */
[----:B---3--:R3:W4:Y:S01]  /*13d0*/  @!UP1 SYNCS.EXCH.64 URZ, [UR7+0x3f0], UR12 ;  /* 0x0003f00c07ff95b2 */ /* 0x0087220008000100 */
[----:B--2---:R-:W-:-:S09]  /*13e0*/  UISETP.EQ.U32.AND UP1, UPT, UR8, 0x1, UPT ;  /* 0x000000010800788c */ /* 0x004fd2000bf22070 */
[----:B------:R-:W-:Y:S05]  /*13f0*/  BRA.U !UP1, `(.L_x_16) ;  /* 0x0000000109087547 */ /* 0x000fea000b800000 */
[----:B-1--4-:R-:W-:Y:S01]  /*1400*/  UCGABAR_ARV ;  /* 0x00000000000079c7 */ /* 0x012fe20008000000 */
[----:B------:R-:W-:Y:S05]  /*1410*/  BRA `(.L_x_17) ;  /* 0x0000000000047947 */ /* 0x000fea0003800000 */
.L_x_16:
[----:B-1--4-:R-:W-:Y:S01]  /*1420*/  NOP ;  /* 0x0000000000007918 */ /* 0x012fe20000000000 */
.L_x_17:
[----:B------:R-:W1:Y:S01]  /*1430*/  S2R R11, SR_CTAID.X ;  /* 0x00000000000b7919 */ /* 0x000e620000002500 */
[----:B------:R-:W-:-:S05]  /*1440*/  CS2R.32 R96, SR_CgaSize ;  /* 0x0000000000607805 */ /* 0x000fca0000008a00 */
[----:B------:R-:W-:-:S05]  /*1450*/  IMAD R96, R96, -0xa0, RZ ;  /* 0xffffff6060607824 */ /* 0x000fca00078e02ff */
[----:B------:R-:W-:-:S14]  /*1460*/  R2UR UR8, R96 ;  /* 0x00000000600872ca */ /* 0x000fdc00000e0000 */
[----:B------:R-:W2:Y:S01]  /*1470*/  LDCU UR8, c[0x0][UR8+0x2b0] ;  /* 0x00005600080877ac */ /* 0x000ea20008000800 */
[----:B------:R-:W-:-:S05]  /*1480*/  CS2R.32 R0, SR_CgaSize ;  /* 0x0000000000007805 */ /* 0x000fca0000008a00 */
[----:B------:R-:W-:-:S06]  /*1490*/  IMAD R0, R0, -0xa0, RZ ;  /* 0xffffff6000007824 */ /* 0x000fcc00078e02ff */
[----:B------:R-:W4:Y:S01]  /*14a0*/  LDC R0, c[0x0][R0+0x2a0] ;  /* 0x0000a80000007b82 */ /* 0x000f220000000800 */
[----:B------:R-:W-:Y:S01]  /*14b0*/  PRMT R8, RZ, 0x7610, R8 ;  /* 0x00007610ff087816 */ /* 0x000fe20000000008 */
[----:B------:R-:W2:Y:S01]  /*14c0*/  S2R R20, SR_CTAID.Y ;  /* 0x0000000000147919 */ /* 0x000ea20000002600 */
[----:B------:R-:W-:-:S05]  /*14d0*/  CS2R.32 R96, SR_CgaSize ;  /* 0x0000000000607805 */ /* 0x000fca0000008a00 */
[----:B------:R-:W-:-:S05]  /*14e0*/  IMAD R96, R96, -0xa0, RZ ;  /* 0xffffff6060607824 */ /* 0x000fca00078e02ff */
[----:B---3--:R-:W-:-:S14]  /*14f0*/  R2UR UR7, R96 ;  /* 0x00000000600772ca */ /* 0x008fdc00000e0000 */
[----:B------:R-:W3:Y:S01]  /*1500*/  LDCU UR7, c[0x0][UR7+0x2b4] ;  /* 0x00005680070777ac */ /* 0x000ee20008000800 */
[----:B------:R-:W-:Y:S01]  /*1510*/  UISETP.NE.AND UP2, UPT, UR10, 0x2, UPT ;  /* 0x000000020a00788c */ /* 0x000fe2000bf45270 */
[----:B------:R-:W2:Y:S01]  /*1520*/  LDC R9, c[0x0][0xb24] ;  /* 0x0002c900ff097b82 */ /* 0x000ea20000000800 */
[----:B------:R-:W-:-:S05]  /*1530*/  CS2R.32 R94, SR_CgaSize ;  /* 0x00000000005e7805 */ /* 0x000fca0000008a00 */
[----:B------:R-:W-:-:S06]  /*1540*/  IMAD R94, R94, -0xa0, RZ ;  /* 0xffffff605e5e7824 */ /* 0x000fcc00078e02ff */
[----:B------:R-:W4:Y:S08]  /*1550*/  LDC R94, c[0x0][R94+0x2a4] ;  /* 0x0000a9005e5e7b82 */ /* 0x000f300000000800 */
[----:B------:R-:W4:Y:S01]  /*1560*/  LDC R40, c[0x0][0xb24] ;  /* 0x0002c900ff287b82 */ /* 0x000f220000000800 */
[----:B-1----:R-:W-:Y:S01]  /*1570*/  I2FP.F32.U32 R4, R11 ;  /* 0x0000000b00047245 */ /* 0x002fe20000201000 */
[----:B------:R-:W-:-:S06]  /*1580*/  IMAD.MOV.U32 R21, RZ, RZ, R11 ;  /* 0x000000ffff157224 */ /* 0x000fcc00078e000b */
[----:B------:R-:W1:Y:S01]  /*1590*/  S2UR UR36, SR_CTAID.Z ;  /* 0x00000000002479c3 */ /* 0x000e620000002700 */
[----:B--2---:R-:W-:Y:S02]  /*15a0*/  ISETP.GE.AND P0, PT, R9, 0x1, PT ;  /* 0x000000010900780c */ /* 0x004fe40003f06270 */
[----:B------:R-:W-:Y:S01]  /*15b0*/  I2FP.F32.U32 R2, R20 ;  /* 0x0000001400027245 */ /* 0x000fe20000201000 */
[----:B------:R-:W-:-:S04]  /*15c0*/  FMUL R4, R4, UR8 ;  /* 0x0000000804047c20 */ /* 0x000fc80008400000 */
[----:B---3--:R-:W-:Y:S01]  /*15d0*/  FMUL R2, R2, UR7 ;  /* 0x0000000702027c20 */ /* 0x008fe20008400000 */
[----:B------:R-:W2:Y:S01]  /*15e0*/  F2I.U32.TRUNC.NTZ R96, R4 ;  /* 0x0000000400607305 */ /* 0x000ea2000020f000 */
[----:B------:R-:W3:Y:S07]  /*15f0*/  LDCU UR7, c[0x0][0xb30] ;  /* 0x00016600ff0777ac */ /* 0x000eee0008000800 */
[----:B------:R-:W1:Y:S01]  /*1600*/  F2I.U32.TRUNC.NTZ R3, R2 ;  /* 0x0000000200037305 */ /* 0x000e62000020f000 */
[----:B--2---:R-:W-:-:S04]  /*1610*/  IMAD.MOV R96, RZ, RZ, -R96 ;  /* 0x000000ffff607224 */ /* 0x004fc800078e0a60 */
[----:B----4-:R-:W-:Y:S01]  /*1620*/  IMAD R96, R0, R96, R11 ;  /* 0x0000006000607224 */ /* 0x010fe200078e020b */
[----:B------:R-:W-:Y:S01]  /*1630*/  PRMT R0, RZ, 0x7610, R0 ;  /* 0x00007610ff007816 */ /* 0x000fe20000000000 */
[----:B---3--:R-:W-:Y:S01]  /*1640*/  UISETP.NE.AND UP3, UPT, UR7, 0x1, UPT ;  /* 0x000000010700788c */ /* 0x008fe2000bf65270 */
[----:B-1----:R-:W-:-:S05]  /*1650*/  IADD3 R3, PT, PT, -R3, RZ, RZ ;  /* 0x000000ff03037210 */ /* 0x002fca0007ffe1ff */
[----:B------:R-:W-:Y:S01]  /*1660*/  IMAD R94, R94, R3, R20 ;  /* 0x000000035e5e7224 */ /* 0x000fe200078e0214 */
[----:B------:R-:W-:Y:S06]  /*1670*/  BRA.U UP4, `(.L_x_18) ;  /* 0x0000000104247547 */ /* 0x000fec000b800000 */
[----:B------:R-:W-:Y:S01]  /*1680*/  ISETP.NE.AND P1, PT, R94, RZ, PT ;  /* 0x000000ff5e00720c */ /* 0x000fe20003f25270 */
[----:B------:R-:W-:Y:S01]  /*1690*/  IMAD.MOV.U32 R0, RZ, RZ, 0x3 ;  /* 0x00000003ff007424 */ /* 0x000fe200078e00ff */
[C---:B------:R-:W-:Y:S02]  /*16a0*/  LOP3.LUT R3, R96.reuse, 0xfffffffe, RZ, 0xc0, !PT ;  /* 0xfffffffe60037812 */ /* 0x040fe400078ec0ff */
[----:B------:R-:W-:Y:S02]  /*16b0*/  ISETP.LT.U32.OR P1, PT, R96, 0x2, !P1 ;  /* 0x000000026000780c */ /* 0x000fe40004f21470 */
[----:B------:R-:W-:Y:S02]  /*16c0*/  SHF.L.U32 R0, R0, R3, RZ ;  /* 0x0000000300007219 */ /* 0x000fe400000006ff */
[----:B------:R-:W-:Y:S02]  /*16d0*/  SEL R5, RZ, 0x1, !P1 ;  /* 0x00000001ff057807 */ /* 0x000fe40004800000 */
[----:B------:R-:W-:-:S05]  /*16e0*/  SEL R2, RZ, 0x2, !P1 ;  /* 0x00000002ff027807 */ /* 0x000fca0004800000 */
[----:B------:R-:W-:-:S05]  /*16f0*/  IMAD.IADD R2, R5, 0x1, R2 ;  /* 0x0000000105027824 */ /* 0x000fca00078e0202 */
[----:B------:R-:W-:Y:S02]  /*1700*/  PRMT R8, R2, 0x7610, R8 ;  /* 0x0000761002087816 */ /* 0x000fe40000000008 */
.L_x_18:
[----:B------:R-:W-:Y:S05]  /*1710*/  @!P0 BRA `(.L_x_19) ;  /* 0x0000000000b88947 */ /* 0x000fea0003800000 */
[----:B------:R-:W1:Y:S01]  /*1720*/  LDC.64 R4, c[0x0][0xb18] ;  /* 0x0002c600ff047b82 */ /* 0x000e620000000a00 */
[----:B------:R-:W-:-:S07]  /*1730*/  ISETP.NE.AND P0, PT, R9, 0x1, PT ;  /* 0x000000010900780c */ /* 0x000fce0003f05270 */
[----:B------:R-:W2:Y:S08]  /*1740*/  LDC R14, c[0x0][0xb0c] ;  /* 0x0002c300ff0e7b82 */ /* 0x000eb00000000800 */
[----:B------:R-:W3:Y:S08]  /*1750*/  LDC R13, c[0x0][0x370] ;  /* 0x0000dc00ff0d7b82 */ /* 0x000ef00000000800 */
[----:B------:R-:W4:Y:S01]  /*1760*/  LDC R16, c[0x0][0x374] ;  /* 0x0000dd00ff107b82 */ /* 0x000f220000000800 */
[----:B-1----:R-:W-:-:S07]  /*1770*/  ISETP.NE.AND P1, PT, R4, 0x1, PT ;  /* 0x000000010400780c */ /* 0x002fce0003f25270 */
[----:B------:R-:W3:Y:S01]  /*1780*/  LDC.64 R6, c[0x0][0xb10] ;  /* 0x0002c400ff067b82 */ /* 0x000ee20000000a00 */
[----:B--2---:R-:W-:-:S07]  /*1790*/  ISETP.NE.AND P2, PT, R14, 0x1, PT ;  /* 0x000000010e00780c */ /* 0x004fce0003f45270 */
[----:B------:R-:W1:Y:S08]  /*17a0*/  LDC R12, c[0x0][0xb20] ;  /* 0x0002c800ff0c7b82 */ /* 0x000e700000000800 */
[----:B------:R-:W2:Y:S01]  /*17b0*/  LDC.64 R2, c[0x0][0xb28] ;  /* 0x0002ca00ff027b82 */ /* 0x000ea20000000a00 */
[----:B----4-:R-:W-:-:S04]  /*17c0*/  IMAD.HI.U32 R15, R16, R5, RZ ;  /* 0x00000005100f7227 */ /* 0x010fc800078e00ff */
[----:B------:R-:W-:-:S04]  /*17d0*/  IMAD.HI.U32 R5, R20, R5, RZ ;  /* 0x0000000514057227 */ /* 0x000fc800078e00ff */
[----:B---3--:R-:W-:-:S04]  /*17e0*/  IMAD.HI.U32 R18, R13, R6, RZ ;  /* 0x000000060d127227 */ /* 0x008fc800078e00ff */
[C---:B------:R-:W-:Y:S01]  /*17f0*/  IMAD.HI.U32 R22, R11.reuse, R6, RZ ;  /* 0x000000060b167227 */ /* 0x040fe200078e00ff */
[-C--:B------:R-:W-:Y:S02]  /*1800*/  @P2 SHF.R.U32.HI R13, RZ, R7.reuse, R18 ;  /* 0x00000007ff0d2219 */ /* 0x080fe40000011612 */
[-C--:B-1----:R-:W-:Y:S02]  /*1810*/  @P1 SHF.R.U32.HI R16, RZ, R12.reuse, R15 ;  /* 0x0000000cff101219 */ /* 0x082fe4000001160f */
[----:B------:R-:W-:Y:S02]  /*1820*/  SHF.R.U32.HI R5, RZ, R12, R5 ;  /* 0x0000000cff057219 */ /* 0x000fe40000011605 */
[----:B------:R-:W-:Y:S02]  /*1830*/  SHF.R.U32.HI R22, RZ, R7, R22 ;  /* 0x00000007ff167219 */ /* 0x000fe40000011616 */
[----:B------:R-:W-:Y:S01]  /*1840*/  SEL R5, R20, R5, !P1 ;  /* 0x0000000514057207 */ /* 0x000fe20004800000 */
[----:B--2---:R-:W-:Y:S01]  /*1850*/  IMAD.HI.U32 R18, R16, R2, RZ ;  /* 0x0000000210127227 */ /* 0x004fe200078e00ff */
[----:B------:R-:W-:-:S02]  /*1860*/  SEL R21, R11, R22, !P2 ;  /* 0x000000160b157207 */ /* 0x000fc40005000000 */
[----:B------:R-:W-:Y:S01]  /*1870*/  IADD3 R7, PT, PT, -R5, RZ, RZ ;  /* 0x000000ff05077210 */ /* 0x000fe20007ffe1ff */
[----:B------:R-:W-:Y:S01]  /*1880*/  IMAD.HI.U32 R6, R13, R2, RZ ;  /* 0x000000020d067227 */ /* 0x000fe200078e00ff */
[----:B------:R-:W-:-:S03]  /*1890*/  @P0 SHF.R.U32.HI R16, RZ, R3, R18 ;  /* 0x00000003ff100219 */ /* 0x000fc60000011612 */
[----:B------:R-:W-:Y:S01]  /*18a0*/  IMAD R7, R4, R7, R20 ;  /* 0x0000000704077224 */ /* 0x000fe200078e0214 */
[----:B------:R-:W-:Y:S01]  /*18b0*/  @P0 SHF.R.U32.HI R13, RZ, R3, R6 ;  /* 0x00000003ff0d0219 */ /* 0x000fe20000011606 */
[----:B------:R-:W-:-:S04]  /*18c0*/  IMAD R16, R16, R9, RZ ;  /* 0x0000000910107224 */ /* 0x000fc800078e02ff */
[----:B------:R-:W-:Y:S01]  /*18d0*/  IMAD R6, R13, R9, RZ ;  /* 0x000000090d067224 */ /* 0x000fe200078e02ff */
[----:B------:R-:W-:-:S04]  /*18e0*/  ISETP.GE.AND P1, PT, R5, R16, PT ;  /* 0x000000100500720c */ /* 0x000fc80003f26270 */
[----:B------:R-:W-:Y:S01]  /*18f0*/  ISETP.GE.OR P1, PT, R21, R6, P1 ;  /* 0x000000061500720c */ /* 0x000fe20000f26670 */
[----:B------:R-:W-:-:S05]  /*1900*/  IMAD.HI.U32 R6, R5, R2, RZ ;  /* 0x0000000205067227 */ /* 0x000fca00078e00ff */
[----:B------:R-:W-:-:S04]  /*1910*/  SHF.R.U32.HI R6, RZ, R3, R6 ;  /* 0x00000003ff067219 */ /* 0x000fc80000011606 */
[----:B------:R-:W-:-:S03]  /*1920*/  SEL R6, R5, R6, !P0 ;  /* 0x0000000605067207 */ /* 0x000fc60004000000 */
[----:B------:R-:W-:Y:S01]  /*1930*/  @!P1 IMAD.HI.U32 R12, R21, R2, RZ ;  /* 0x00000002150c9227 */ /* 0x000fe200078e00ff */
[----:B------:R-:W-:-:S04]  /*1940*/  IADD3 R2, PT, PT, -R6, RZ, RZ ;  /* 0x000000ff06027210 */ /* 0x000fc80007ffe1ff */
[----:B------:R-:W-:Y:S01]  /*1950*/  @!P1 SHF.R.U32.HI R12, RZ, R3, R12 ;  /* 0x00000003ff0c9219 */ /* 0x000fe2000001160c */
[----:B------:R-:W-:-:S03]  /*1960*/  IMAD R2, R9, R2, R5 ;  /* 0x0000000209027224 */ /* 0x000fc600078e0205 */
[----:B------:R-:W-:-:S05]  /*1970*/  @!P1 SEL R3, R21, R12, !P0 ;  /* 0x0000000c15039207 */ /* 0x000fca0004000000 */
[--C-:B------:R-:W-:Y:S02]  /*1980*/  @!P1 IMAD.IADD R6, R6, 0x1, -R3.reuse ;  /* 0x0000000106069824 */ /* 0x100fe400078e0a03 */
[----:B------:R-:W-:Y:S01]  /*1990*/  @!P1 IMAD R3, R2, R13, R3 ;  /* 0x0000000d02039224 */ /* 0x000fe200078e0203 */
[----:B------:R-:W-:Y:S01]  /*19a0*/  IADD3 R2, PT, PT, -R21, RZ, RZ ;  /* 0x000000ff15027210 */ /* 0x000fe20007ffe1ff */
[----:B------:R-:W-:Y:S02]  /*19b0*/  @!P1 IMAD R5, R6, R9, R21 ;  /* 0x0000000906059224 */ /* 0x000fe400078e0215 */
[----:B------:R-:W-:Y:S02]  /*19c0*/  @!P1 IMAD.MOV.U32 R21, RZ, RZ, R3 ;  /* 0x000000ffff159224 */ /* 0x000fe400078e0003 */
[----:B------:R-:W-:Y:S02]  /*19d0*/  IMAD R2, R14, R2, R11 ;  /* 0x000000020e027224 */ /* 0x000fe400078e020b */
[----:B------:R-:W-:-:S02]  /*19e0*/  IMAD R20, R5, R4, R7 ;  /* 0x0000000405147224 */ /* 0x000fc400078e0207 */
[----:B------:R-:W-:Y:S02]  /*19f0*/  IMAD R21, R21, R14, R2 ;  /* 0x0000000e15157224 */ /* 0x000fe400078e0202 */
.L_x_19:
[----:B------:R-:W-:Y:S05]  /*1a00*/  BRA.U UP3, `(.L_x_20) ;  /* 0x0000000103407547 */ /* 0x000fea000b800000 */
[----:B------:R-:W1:Y:S08]  /*1a10*/  LDC.64 R4, c[0x0][0xb10] ;  /* 0x0002c400ff047b82 */ /* 0x000e700000000a00 */
[----:B------:R-:W2:Y:S08]  /*1a20*/  LDC.64 R2, c[0x0][0xb18] ;  /* 0x0002c600ff027b82 */ /* 0x000eb00000000a00 */
[----:B------:R-:W3:Y:S08]  /*1a30*/  LDC R6, c[0x0][0xb20] ;  /* 0x0002c800ff067b82 */ /* 0x000ef00000000800 */
[----:B------:R-:W4:Y:S01]  /*1a40*/  LDC R12, c[0x0][0xb0c] ;  /* 0x0002c300ff0c7b82 */ /* 0x000f220000000800 */
[----:B-1----:R-:W-:-:S05]  /*1a50*/  IMAD.HI.U32 R4, R21, R4, RZ ;  /* 0x0000000415047227 */ /* 0x002fca00078e00ff */
[----:B------:R-:W-:Y:S01]  /*1a60*/  SHF.R.U32.HI R4, RZ, R5, R4 ;  /* 0x00000005ff047219 */ /* 0x000fe20000011604 */
[----:B--2---:R-:W-:Y:S01]  /*1a70*/  IMAD.HI.U32 R3, R20, R3, RZ ;  /* 0x0000000314037227 */ /* 0x004fe200078e00ff */
[----:B------:R-:W-:-:S04]  /*1a80*/  ISETP.NE.AND P0, PT, R2, 0x1, PT ;  /* 0x000000010200780c */ /* 0x000fc80003f05270 */
[----:B---3--:R-:W-:-:S04]  /*1a90*/  SHF.R.U32.HI R3, RZ, R6, R3 ;  /* 0x00000006ff037219 */ /* 0x008fc80000011603 */
[----:B------:R-:W-:Y:S02]  /*1aa0*/  SEL R3, R20, R3, !P0 ;  /* 0x0000000314037207 */ /* 0x000fe40004000000 */
[----:B----4-:R-:W-:-:S04]  /*1ab0*/  ISETP.NE.AND P1, PT, R12, 0x1, PT ;  /* 0x000000010c00780c */ /* 0x010fc80003f25270 */
[----:B------:R-:W-:-:S05]  /*1ac0*/  SEL R6, R21, R4, !P1 ;  /* 0x0000000415067207 */ /* 0x000fca0004800000 */
[----:B------:R-:W-:Y:S02]  /*1ad0*/  IMAD.IADD R4, R3, 0x1, -R6 ;  /* 0x0000000103047824 */ /* 0x000fe400078e0a06 */
[----:B------:R-:W-:Y:S02]  /*1ae0*/  IMAD.IADD R3, R6, 0x1, -R3 ;  /* 0x0000000106037824 */ /* 0x000fe400078e0a03 */
[----:B------:R-:W-:Y:S02]  /*1af0*/  IMAD R21, R4, R12, R21 ;  /* 0x0000000c04157224 */ /* 0x000fe400078e0215 */
[----:B------:R-:W-:Y:S02]  /*1b00*/  IMAD R20, R3, R2, R20 ;  /* 0x0000000203147224 */ /* 0x000fe400078e0214 */
.L_x_20:
[----:B------:R-:W-:Y:S05]  /*1b10*/  BRA.U !UP1, `(.L_x_21) ;  /* 0x00000001090c7547 */ /* 0x000fea000b800000 */
[----:B------:R-:W-:Y:S01]  /*1b20*/  UCGABAR_WAIT ;  /* 0x0000000000007dc7 */ /* 0x000fe20008000000 */
[----:B------:R-:W-:Y:S01]  /*1b30*/  CCTL.IVALL ;  /* 0x00000000ff00798f */ /* 0x000fe20002000000 */
[----:B------:R-:W-:Y:S05]  /*1b40*/  BRA `(.L_x_22) ;  /* 0x0000000000047947 */ /* 0x000fea0003800000 */
.L_x_21:
[----:B------:R-:W-:Y:S06]  /*1b50*/  BAR.SYNC.DEFER_BLOCKING 0x0 ;  /* 0x0000000000007b1d */ /* 0x000fec0000010000 */
.L_x_22:
[----:B------:R-:W-:Y:S05]  /*1b60*/  BRA.U UP2, `(.L_x_23) ;  /* 0x0000002d02687547 */ /* 0x000fea000b800000 */
[----:B------:R-:W1:Y:S01]  /*1b70*/  LDCU UR4, c[0x0][0x38c] ;  /* 0x00007180ff0477ac */ /* 0x000e620008000800 */
[----:B------:R-:W2:Y:S01]  /*1b80*/  LDC R9, c[0x0][0x370] ;  /* 0x0000dc00ff097b82 */ /* 0x000ea20000000800 */
[----:B------:R-:W-:Y:S01]  /*1b90*/  IMAD.SHL.U32 R16, R11, 0x40, RZ ;  /* 0x000000400b107824 */ /* 0x000fe200078e00ff */
[----:B------:R-:W-:Y:S01]  /*1ba0*/  PLOP3.LUT P1, PT, PT, PT, UP5, 0x80, 0x8 ;  /* 0x000000000008781c */ /* 0x000fe20003f2f058 */
[----:B------:R-:W-:Y:S01]  /*1bb0*/  HFMA2 R12, -RZ, RZ, 0, 0 ;  /* 0x00000000ff0c7431 */ /* 0x000fe200000001ff */
[----:B------:R-:W-:Y:S01]  /*1bc0*/  UISETP.NE.AND UP1, UPT, UR10, URZ, UPT ;  /* 0x000000ff0a00728c */ /* 0x000fe2000bf25270 */
[----:B------:R-:W-:Y:S01]  /*1bd0*/  ISETP.NE.AND P4, PT, R10, RZ, P5 ;  /* 0x000000ff0a00720c */ /* 0x000fe20002f85270 */
[----:B------:R-:W-:Y:S01]  /*1be0*/  IMAD.MOV.U32 R15, RZ, RZ, 0x1 ;  /* 0x00000001ff0f7424 */ /* 0x000fe200078e00ff */
[----:B------:R-:W-:Y:S01]  /*1bf0*/  PLOP3.LUT P1, PT, P1, PT, PT, 0x8, 0x80 ;  /* 0x000000000080781c */ /* 0x000fe20000f2e170 */
[----:B------:R-:W3:Y:S01]  /*1c00*/  LDC R0, c[0x0][0x374] ;  /* 0x0000dd00ff007b82 */ /* 0x000ee20000000800 */
[----:B------:R-:W-:Y:S01]  /*1c10*/  IMAD.MOV.U32 R14, RZ, RZ, RZ ;  /* 0x000000ffff0e7224 */ /* 0x000fe200078e00ff */
[----:B------:R-:W-:Y:S01]  /*1c20*/  MOV R8, 0x1 ;  /* 0x0000000100087802 */ /* 0x000fe20000000f00 */
[----:B------:R-:W-:Y:S01]  /*1c30*/  IMAD.MOV.U32 R10, RZ, RZ, RZ ;  /* 0x000000ffff0a7224 */ /* 0x000fe200078e00ff */
[----:B------:R-:W-:Y:S01]  /*1c40*/  LOP3.LUT R16, R16, 0x40, RZ, 0xc0, !PT ;  /* 0x0000004010107812 */ /* 0x000fe200078ec0ff */
[----:B------:R-:W4:Y:S01]  /*1c50*/  LDCU.64 UR14, c[0x0][0x348] ;  /* 0x00006900ff0e77ac */ /* 0x000f220008000a00 */
[----:B-1----:R-:W-:-:S02]  /*1c60*/  UIADD3 UR5, UPT, UPT, UR4, 0x1f, URZ ;  /* 0x0000001f04057890 */ /* 0x002fc4000fffe0ff */
[----:B------:R-:W-:Y:S02]  /*1c70*/  USEL UR22, UR6, 0x2, UP1 ;  /* 0x0000000206167887 */ /* 0x000fe40008800000 */
[----:B------:R-:W-:Y:S01]  /*1c80*/  USHF.R.S32.HI UR7, URZ, 0x1f, UR5 ;  /* 0x0000001fff077899 */ /* 0x000fe20008011405 */
[----:B------:R-:W-:-:S03]  /*1c90*/  UMOV UR23, URZ ;  /* 0x000000ff00177c82 */ /* 0x000fc60008000000 */
[----:B------:R-:W-:Y:S02]  /*1ca0*/  ULEA.HI UR7, UR7, UR5, URZ, 0x5 ;  /* 0x0000000507077291 */ /* 0x000fe4000f8f28ff */
[----:B------:R-:W-:Y:S02]  /*1cb0*/  UIADD3 UR5, UPT, UPT, UR4, -0x1, URZ ;  /* 0xffffffff04057890 */ /* 0x000fe4000fffe0ff */
[----:B------:R-:W-:Y:S02]  /*1cc0*/  USHF.R.S32.HI UR7, URZ, 0x5, UR7 ;  /* 0x00000005ff077899 */ /* 0x000fe40008011407 */
[----:B------:R-:W-:Y:S02]  /*1cd0*/  UISETP.GE.U32.AND UP2, UPT, UR5, -0x3f, UPT ;  /* 0xffffffc10500788c */ /* 0x000fe4000bf46070 */
[----:B------:R-:W-:Y:S02]  /*1ce0*/  UISETP.LT.U32.AND UP0, UPT, UR7, 0x34, UPT ;  /* 0x000000340700788c */ /* 0x000fe4000bf01070 */
[----:B------:R-:W-:-:S02]  /*1cf0*/  UIADD3 UR4, UPT, UPT, UR4, 0x3e, URZ ;  /* 0x0000003e04047890 */ /* 0x000fc4000fffe0ff */
[----:B------:R-:W-:-:S04]  /*1d00*/  USEL UR5, UR7, 0x34, UP0 ;  /* 0x0000003407057887 */ /* 0x000fc80008000000 */
[----:B------:R-:W-:Y:S02]  /*1d10*/  UIADD3 UR21, UPT, UPT, UR5, -0x1, URZ ;  /* 0xffffffff05157890 */ /* 0x000fe4000fffe0ff */
[----:B------:R-:W-:Y:S02]  /*1d20*/  @UP2 UIADD3 UR21, UPT, UPT, UR5, URZ, URZ ;  /* 0x000000ff05152290 */ /* 0x000fe4000fffe0ff */
[----:B------:R-:W-:Y:S02]  /*1d30*/  UIADD3 UR24, UPT, UPT, UR7, -UR5, URZ ;  /* 0x8000000507187290 */ /* 0x000fe4000fffe0ff */
[----:B------:R-:W-:Y:S02]  /*1d40*/  UIADD3 UR13, UPT, UPT, UR21, 0x1, URZ ;  /* 0x00000001150d7890 */ /* 0x000fe4000fffe0ff */
[----:B--2-4-:R-:W-:-:S12]  /*1d50*/  UIADD3 UR21, UPT, UPT, -UR21, URZ, URZ ;  /* 0x000000ff15157290 */ /* 0x014fd8000fffe1ff */
.L_x_43:
[----:B------:R-:W-:Y:S01]  /*1d60*/  UISETP.NE.AND UP0, UPT, UR37, URZ, UPT ;  /* 0x000000ff2500728c */ /* 0x000fe2000bf05270 */
[----:B------:R-:W1:Y:S08]  /*1d70*/  S2UR UR37, SR_CgaCtaId ;  /* 0x00000000002579c3 */ /* 0x000e700000008800 */
[----:B------:R-:W-:Y:S05]  /*1d80*/  BRA.U UP0, `(.L_x_24) ;  /* 0x0000000100347547 */ /* 0x000fea000b800000 */
[----:B------:R-:W2:Y:S01]  /*1d90*/  S2R R2, SR_CgaCtaId ;  /* 0x0000000000027919 */ /* 0x000ea20000008800 */
[----:B------:R-:W-:-:S04]  /*1da0*/  MOV R3, 0x400 ;  /* 0x0000040000037802 */ /* 0x000fc80000000f00 */
[----:B--2---:R-:W-:Y:S02]  /*1db0*/  LEA R3, R2, R3, 0x18 ;  /* 0x0000000302037211 */ /* 0x004fe400078ec0ff */
[----:B------:R-:W-:-:S03]  /*1dc0*/  SHF.L.U32 R2, R8, 0x1f, RZ ;  /* 0x0000001f08027819 */ /* 0x000fc600000006ff */
[----:B------:R-:W-:-:S04]  /*1dd0*/  IMAD R3, R10, 0x8, R3 ;  /* 0x000000080a037824 */ /* 0x000fc800078e0203 */
[----:B------:R-:W2:Y:S02]  /*1de0*/  SYNCS.PHASECHK.TRANS64.TRYWAIT P0, [R3+URZ+0x3e0], R2 ;  /* 0x0003e002030075a7 */ /* 0x000ea400080011ff */
[----:B--2---:R-:W-:Y:S05]  /*1df0*/  @!P0 BRA `(.L_x_25) ;  /* 0x0000007800f08947 */ /* 0x004fea0003800000 */
.L_x_172:
[----:B------:R-:W-:Y:S01]  /*1e00*/  VIADD R10, R10, 0x1 ;  /* 0x000000010a0a7836 */ /* 0x000fe20000000000 */
[----:B------:R2:W-:Y:S04]  /*1e10*/  SYNCS.ARRIVE.TRANS64.A1T0 RZ, [R3+URZ+0x3d0], RZ ;  /* 0x0003d0ff03ff79a7 */ /* 0x0005e800081000ff */
[----:B------:R-:W-:-:S04]  /*1e20*/  ISETP.NE.AND P0, PT, R10, 0x2, PT ;  /* 0x000000020a00780c */ /* 0x000fc80003f05270 */
[----:B------:R-:W-:Y:S02]  /*1e30*/  SEL R10, R10, RZ, P0 ;  /* 0x000000ff0a0a7207 */ /* 0x000fe40000000000 */
[----:B--2---:R-:W-:-:S04]  /*1e40*/  SEL R3, RZ, 0x1, P0 ;  /* 0x00000001ff037807 */ /* 0x004fc80000000000 */
[----:B------:R-:W-:-:S07]  /*1e50*/  LOP3.LUT R8, R8, R3, RZ, 0x3c, !PT ;  /* 0x0000000308087212 */ /* 0x000fce00078e3cff */
.L_x_24:
[----:B------:R-:W-:Y:S01]  /*1e60*/  UMOV UR6, 0x400 ;  /* 0x0000040000067882 */ /* 0x000fe20000000000 */
[----:B------:R-:W-:Y:S01]  /*1e70*/  LEA.HI R3, R21, R21, RZ, 0x1 ;  /* 0x0000001515037211 */ /* 0x000fe200078f08ff */
[----:B-1----:R-:W-:Y:S01]  /*1e80*/  ULEA UR6, UR37, UR6, 0x18 ;  /* 0x0000000625067291 */ /* 0x002fe2000f8ec0ff */
[----:B------:R-:W-:Y:S01]  /*1e90*/  SHF.L.U32 R2, R15, 0x1f, RZ ;  /* 0x0000001f0f027819 */ /* 0x000fe200000006ff */
[----:B------:R-:W-:Y:S01]  /*1ea0*/  UISETP.GE.U32.AND UP0, UPT, UR4, 0x3f, UPT ;  /* 0x0000003f0400788c */ /* 0x000fe2000bf06070 */
[C---:B------:R-:W-:Y:S01]  /*1eb0*/  R2UR UR9, R16.reuse ;  /* 0x00000000100972ca */ /* 0x040fe200000e0000 */
[----:B------:R-:W-:Y:S01]  /*1ec0*/  ULEA UR8, UR23, UR6, 0x3 ;  /* 0x0000000617087291 */ /* 0x000fe2000f8e18ff */
[----:B------:R-:W-:Y:S01]  /*1ed0*/  IMAD.SHL.U32 R3, R3, 0x40, RZ ;  /* 0x0000004003037824 */ /* 0x000fe200078e00ff */
[----:B------:R-:W-:Y:S01]  /*1ee0*/  R2UR UR11, R16 ;  /* 0x00000000100b72ca */ /* 0x000fe200000e0000 */
[----:B------:R-:W-:-:S03]  /*1ef0*/  UMOV UR25, URZ ;  /* 0x000000ff00197c82 */ /* 0x000fc60008000000 */
[----:B------:R-:W-:-:S03]  /*1f00*/  R2UR UR35, R3 ;  /* 0x00000000032372ca */ /* 0x000fc600000e0000 */
[----:B------:R1:W2:Y:S01]  /*1f10*/  SYNCS.PHASECHK.TRANS64.TRYWAIT P0, [UR8+0x1a0], R2 ;  /* 0x0001a002ff0075a7 */ /* 0x0002a20008001108 */
[----:B------:R-:W-:-:S09]  /*1f20*/  R2UR UR8, R20 ;  /* 0x00000000140872ca */ /* 0x000fd200000e0000 */
[----:B------:R-:W-:-:S04]  /*1f30*/  ULOP3.LUT UR35, UR9, 0xffffff80, UR35, 0xf8, !UPT ;  /* 0xffffff8009237892 */ /* 0x000fc8000f8ef823 */
[----:B------:R-:W-:Y:S01]  /*1f40*/  ULEA UR11, UR8, UR11, 0x7 ;  /* 0x0000000b080b7291 */ /* 0x000fe2000f8e38ff */
[----:B------:R-:W-:Y:S11]  /*1f50*/  BRA.U !UP0, `(.L_x_26) ;  /* 0x0000000108bc7547 */ /* 0x000ff6000b800000 */
[----:B------:R-:W-:Y:S01]  /*1f60*/  UMOV UR16, UR21 ;  /* 0x0000001500107c82 */ /* 0x000fe20008000000 */
[----:B------:R-:W-:Y:S01]  /*1f70*/  UMOV UR17, UR23 ;  /* 0x0000001700117c82 */ /* 0x000fe20008000000 */
[----:B------:R-:W-:-:S05]  /*1f80*/  UMOV UR34, URZ ;  /* 0x000000ff00227c82 */ /* 0x000fca0008000000 */
.L_x_32:
[----:B------:R-:W-:Y:S01]  /*1f90*/  ULEA UR33, UR17, UR6, 0x3 ;  /* 0x0000000611217291 */ /* 0x000fe2000f8e18ff */
[----:B------:R-:W-:Y:S01]  /*1fa0*/  @P5 MOV R3, 0x2000 ;  /* 0x0000200000035802 */ /* 0x000fe20000000f00 */
[----:B-12-4-:R-:W-:Y:S10]  /*1fb0*/  @P0 BRA `(.L_x_27) ;  /* 0x00000000000c0947 */ /* 0x016ff40003800000 */
[----:B------:R-:W-:-:S04]  /*1fc0*/  SHF.L.U32 R5, R15, 0x1f, RZ ;  /* 0x0000001f0f057819 */ /* 0x000fc800000006ff */
[----:B------:R-:W2:Y:S02]  /*1fd0*/  SYNCS.PHASECHK.TRANS64.TRYWAIT P0, [UR33+0x1a0], R5 ;  /* 0x0001a005ff0075a7 */ /* 0x000ea40008001121 */
[----:B--2---:R-:W-:Y:S05]  /*1fe0*/  @!P0 BRA `(.L_x_28) ;  /* 0x0000007800888947 */ /* 0x004fea0003800000 */
.L_x_27:
[----:B------:R2:W-:Y:S01]  /*1ff0*/  @P5 SYNCS.ARRIVE.TRANS64 RZ, [UR33], R3 ;  /* 0x00000003ffff59a7 */ /* 0x0005e20008000021 */
[----:B------:R-:W-:Y:S02]  /*2000*/  ULOP3.LUT UR8, UR22, 0x2, URZ, 0xfc, !UPT ;  /* 0x0000000216087892 */ /* 0x000fe4000f8efcff */
[----:B------:R-:W-:Y:S02]  /*2010*/  UIADD3 UR16, UPT, UPT, UR16, 0x1, URZ ;  /* 0x0000000110107890 */ /* 0x000fe4000fffe0ff */
[----:B------:R-:W-:Y:S02]  /*2020*/  UISETP.NE.AND UP0, UPT, UR8, 0x2, UPT ;  /* 0x000000020800788c */ /* 0x000fe4000bf05270 */
[----:B------:R-:W-:-:S07]  /*2030*/  UISETP.NE.AND UP2, UPT, UR16, 0x1, UPT ;  /* 0x000000011000788c */ /* 0x000fce000bf45270 */
[----:B------:R-:W-:Y:S05]  /*2040*/  BRA.U UP0, `(.L_x_29) ;  /* 0x0000000100047547 */ /* 0x000fea000b800000 */
[----:B------:R-:W-:Y:S05]  /*2050*/  BPT.TRAP 0x1 ;  /* 0x000000040000795c */ /* 0x000fea0000300000 */
.L_x_29:
[----:B------:R-:W-:Y:S04]  /*2060*/  BSSY.RECONVERGENT B0, `(.L_x_30) ;  /* 0x0000003000007945 */ /* 0x000fe80003800200 */
[----:B------:R-:W-:Y:S05]  /*2070*/  @!P4 BRA `(.L_x_31) ;  /* 0x000000000004c947 */ /* 0x000fea0003800000 */
[----:B------:R-:W-:Y:S05]  /*2080*/  BPT.TRAP 0x1 ;  /* 0x000000040000795c */ /* 0x000fea0000300000 */
.L_x_31:
[----:B------:R-:W-:Y:S05]  /*2090*/  BSYNC.RECONVERGENT B0 ;  /* 0x0000000000007941 */ /* 0x000fea0003800200 */
.L_x_30:
[----:B------:R-:W-:Y:S02]  /*20a0*/  UIADD3 UR23, UPT, UPT, UR17, 0x1, URZ ;  /* 0x0000000111177890 */ /* 0x000fe4000fffe0ff */
[----:B------:R-:W-:Y:S02]  /*20b0*/  UIADD3 UR28, UP1, UPT, UR14, 0x80, URZ ;  /* 0x000000800e1c7890 */ /* 0x000fe4000ff3e0ff */
[----:B------:R-:W-:Y:S02]  /*20c0*/  UISETP.NE.AND UP0, UPT, UR23, 0x34, UPT ;  /* 0x000000341700788c */ /* 0x000fe4000bf05270 */
[----:B------:R-:W-:Y:S02]  /*20d0*/  ULOP3.LUT UR33, UR33, 0xfefffff8, URZ, 0xc0, !UPT ;  /* 0xfefffff821217892 */ /* 0x000fe4000f8ec0ff */
[----:B------:R-:W-:Y:S02]  /*20e0*/  USEL UR9, URZ, 0x1, UP0 ;  /* 0x00000001ff097887 */ /* 0x000fe40008000000 */
[----:B------:R-:W-:-:S02]  /*20f0*/  USEL UR23, UR23, URZ, UP0 ;  /* 0x000000ff17177287 */ /* 0x000fc40008000000 */
[----:B------:R-:W-:Y:S02]  /*2100*/  UIADD3 UR26, UP0, UPT, UR14, 0x180, URZ ;  /* 0x000001800e1a7890 */ /* 0x000fe4000ff1e0ff */
[----:B------:R-:W-:Y:S01]  /*2110*/  ULEA UR8, UR23, UR6, 0x3 ;  /* 0x0000000617087291 */ /* 0x000fe2000f8e18ff */
[----:B------:R-:W-:Y:S01]  /*2120*/  LOP3.LUT R15, R15, UR9, RZ, 0x3c, !PT ;  /* 0x000000090f0f7c12 */ /* 0x000fe2000f8e3cff */
[----:B------:R-:W-:Y:S02]  /*2130*/  UIADD3.X UR29, UPT, UPT, URZ, UR15, URZ, UP1, !UPT ;  /* 0x0000000fff1d7290 */ /* 0x000fe40008ffe4ff */
[----:B------:R-:W-:Y:S01]  /*2140*/  UIADD3.X UR27, UPT, UPT, URZ, UR15, URZ, UP0, !UPT ;  /* 0x0000000fff1b7290 */ /* 0x000fe200087fe4ff */
[----:B-1----:R-:W-:Y:S01]  /*2150*/  SHF.L.U32 R2, R15, 0x1f, RZ ;  /* 0x0000001f0f027819 */ /* 0x002fe200000006ff */
[----:B------:R-:W-:Y:S01]  /*2160*/  UMOV UR18, 0x0 ;  /* 0x0000000000127882 */ /* 0x000fe20000000000 */
[----:B------:R-:W-:Y:S01]  /*2170*/  UMOV UR19, 0x10000000 ;  /* 0x1000000000137882 */ /* 0x000fe20000000000 */
[----:B------:R-:W-:Y:S01]  /*2180*/  UMOV UR10, UR34 ;  /* 0x00000022000a7c82 */ /* 0x000fe20008000000 */
[----:B------:R4:W1:Y:S01]  /*2190*/  SYNCS.PHASECHK.TRANS64.TRYWAIT P0, [UR8+0x1a0], R2 ;  /* 0x0001a002ff0075a7 */ /* 0x0008620008001108 */
[----:B------:R-:W-:Y:S01]  /*21a0*/  ULEA UR8, UR17, UR6, 0xb ;  /* 0x0000000611087291 */ /* 0x000fe2000f8e58ff */
[----:B------:R-:W-:Y:S01]  /*21b0*/  UMOV UR12, UR36 ;  /* 0x00000024000c7c82 */ /* 0x000fe20008000000 */
[----:B------:R-:W-:-:S02]  /*21c0*/  UMOV UR9, UR33 ;  /* 0x0000002100097c82 */ /* 0x000fc40008000000 */
[----:B------:R-:W-:Y:S02]  /*21d0*/  UIADD3 UR32, UPT, UPT, UR8, 0x4600, URZ ;  /* 0x0000460008207890 */ /* 0x000fe4000fffe0ff */
[----:B------:R-:W-:Y:S01]  /*21e0*/  UIADD3 UR8, UPT, UPT, UR8, 0x1e600, URZ ;  /* 0x0001e60008087890 */ /* 0x000fe2000fffe0ff */
[----:B------:R-:W-:Y:S01]  /*21f0*/  UMOV UR25, UR13 ;  /* 0x0000000d00197c82 */ /* 0x000fe20008000000 */
[----:B------:R-:W-:-:S05]  /*2200*/  UMOV UR17, UR23 ;  /* 0x0000001700117c82 */ /* 0x000fca0008000000 */
[----:B------:R2:W-:Y:S02]  /*2210*/  UTMALDG.3D.2CTA [UR32], [UR28], desc[UR18] ;  /* 0x000012201c0075b4 */ /* 0x0005e40008211000 */
[----:B------:R4:W-:Y:S01]  /*2220*/  UTMALDG.3D.2CTA [UR8], [UR26], desc[UR18] ;  /* 0x000012081a0075b4 */ /* 0x0009e20008211000 */
[----:B--2---:R-:W-:Y:S01]  /*2230*/  UIADD3 UR34, UPT, UPT, UR34, 0x20, URZ ;  /* 0x0000002022227890 */ /* 0x004fe2000fffe0ff */
[----:B------:R-:W-:Y:S11]  /*2240*/  BRA.U UP2, `(.L_x_32) ;  /* 0xfffffffd02507547 */ /* 0x000ff6000b83ffff */
.L_x_26:
[----:B----4-:R-:W-:Y:S01]  /*2250*/  ULEA UR8, UR23, UR6, 0x3 ;  /* 0x0000000617087291 */ /* 0x010fe2000f8e18ff */
[----:B-1----:R-:W-:Y:S01]  /*2260*/  SHF.L.U32 R2, R15, 0x1f, RZ ;  /* 0x0000001f0f027819 */ /* 0x002fe200000006ff */
[----:B------:R-:W-:Y:S01]  /*2270*/  @!P1 SYNCS.ARRIVE.TRANS64.A1T0 RZ, [UR6+0x368], RZ ;  /* 0x000368ffffff99a7 */ /* 0x000fe20008100006 */
[----:B------:R-:W-:-:S06]  /*2280*/  UISETP.GT.AND UP0, UPT, UR7, UR5, UPT ;  /* 0x000000050700728c */ /* 0x000fcc000bf04270 */
[----:B--2---:R1:W2:Y:S03]  /*2290*/  SYNCS.PHASECHK.TRANS64.TRYWAIT P0, [UR8+0x1a0], R2 ;  /* 0x0001a002ff0075a7 */ /* 0x0042a60008001108 */
[----:B------:R-:W-:Y:S05]  /*22a0*/  BRA.U !UP0, `(.L_x_33) ;  /* 0x0000000108bc7547 */ /* 0x000fea000b800000 */
[----:B------:R-:W-:Y:S01]  /*22b0*/  UIADD3 UR26, UPT, UPT, UR24, UR25, URZ ;  /* 0x00000019181a7290 */ /* 0x000fe2000fffe0ff */
[----:B------:R-:W-:-:S11]  /*22c0*/  UMOV UR27, UR23 ;  /* 0x00000017001b7c82 */ /* 0x000fd60008000000 */
.L_x_39:
[----:B------:R-:W-:Y:S01]  /*22d0*/  ULEA UR17, UR27, UR6, 0x3 ;  /* 0x000000061b117291 */ /* 0x000fe2000f8e18ff */
[----:B--2---:R-:W-:Y:S01]  /*22e0*/  @P5 MOV R3, 0x2000 ;  /* 0x0000200000035802 */ /* 0x004fe20000000f00 */
[----:B-12---:R-:W-:Y:S10]  /*22f0*/  @P0 BRA `(.L_x_34) ;  /* 0x00000000000c0947 */ /* 0x006ff40003800000 */
[----:B------:R-:W-:-:S04]  /*2300*/  SHF.L.U32 R5, R15, 0x1f, RZ ;  /* 0x0000001f0f057819 */ /* 0x000fc800000006ff */
[----:B------:R-:W2:Y:S02]  /*2310*/  SYNCS.PHASECHK.TRANS64.TRYWAIT P0, [UR17+0x1a0], R5 ;  /* 0x0001a005ff0075a7 */ /* 0x000ea40008001111 */
[----:B--2---:R-:W-:Y:S05]  /*2320*/  @!P0 BRA `(.L_x_35) ;  /* 0x0000007400d08947 */ /* 0x004fea0003800000 */
.L_x_34:
[----:B------:R2:W-:Y:S01]  /*2330*/  @P5 SYNCS.ARRIVE.TRANS64 RZ, [UR17], R3 ;  /* 0x00000003ffff59a7 */ /* 0x0005e20008000011 */
[----:B------:R-:W-:-:S04]  /*2340*/  ULOP3.LUT UR8, UR22, 0x2, URZ, 0xfc, !UPT ;  /* 0x0000000216087892 */ /* 0x000fc8000f8efcff */
[----:B------:R-:W-:-:S09]  /*2350*/  UISETP.NE.AND UP0, UPT, UR8, 0x2, UPT ;  /* 0x000000020800788c */ /* 0x000fd2000bf05270 */
[----:B------:R-:W-:Y:S05]  /*2360*/  BRA.U UP0, `(.L_x_36) ;  /* 0x0000000100047547 */ /* 0x000fea000b800000 */
[----:B------:R-:W-:Y:S05]  /*2370*/  BPT.TRAP 0x1 ;  /* 0x000000040000795c */ /* 0x000fea0000300000 */
.L_x_36:
[----:B------:R-:W-:Y:S04]  /*2380*/  BSSY.RECONVERGENT B0, `(.L_x_37) ;  /* 0x0000003000007945 */ /* 0x000fe80003800200 */
[----:B------:R-:W-:Y:S05]  /*2390*/  @!P4 BRA `(.L_x_38) ;  /* 0x000000000004c947 */ /* 0x000fea0003800000 */
[----:B------:R-:W-:Y:S05]  /*23a0*/  BPT.TRAP 0x1 ;  /* 0x000000040000795c */ /* 0x000fea0000300000 */
.L_x_38:
[----:B------:R-:W-:Y:S05]  /*23b0*/  BSYNC.RECONVERGENT B0 ;  /* 0x0000000000007941 */ /* 0x000fea0003800200 */
.L_x_37:
[----:B------:R-:W-:Y:S02]  /*23c0*/  UIADD3 UR23, UPT, UPT, UR27, 0x1, URZ ;  /* 0x000000011b177890 */ /* 0x000fe4000fffe0ff */
[----:B------:R-:W-:Y:S02]  /*23d0*/  UIADD3 UR32, UP1, UPT, UR14, 0x80, URZ ;  /* 0x000000800e207890 */ /* 0x000fe4000ff3e0ff */
[----:B------:R-:W-:Y:S02]  /*23e0*/  UISETP.NE.AND UP0, UPT, UR23, 0x34, UPT ;  /* 0x000000341700788c */ /* 0x000fe4000bf05270 */
[----:B------:R-:W-:Y:S02]  /*23f0*/  USHF.L.U32 UR18, UR25, 0x5, URZ ;  /* 0x0000000519127899 */ /* 0x000fe400080006ff */
[----:B------:R-:W-:Y:S02]  /*2400*/  USEL UR9, URZ, 0x1, UP0 ;  /* 0x00000001ff097887 */ /* 0x000fe40008000000 */
[----:B------:R-:W-:-:S02]  /*2410*/  USEL UR23, UR23, URZ, UP0 ;  /* 0x000000ff17177287 */ /* 0x000fc40008000000 */
[----:B------:R-:W-:Y:S02]  /*2420*/  UIADD3 UR30, UP0, UPT, UR14, 0x180, URZ ;  /* 0x000001800e1e7890 */ /* 0x000fe4000ff1e0ff */
[----:B------:R-:W-:Y:S01]  /*2430*/  ULEA UR8, UR23, UR6, 0x3 ;  /* 0x0000000617087291 */ /* 0x000fe2000f8e18ff */
[----:B------:R-:W-:Y:S01]  /*2440*/  LOP3.LUT R15, R15, UR9, RZ, 0x3c, !PT ;  /* 0x000000090f0f7c12 */ /* 0x000fe2000f8e3cff */
[----:B------:R-:W-:Y:S02]  /*2450*/  ULOP3.LUT UR17, UR17, 0xfefffff8, URZ, 0xc0, !UPT ;  /* 0xfefffff811117892 */ /* 0x000fe4000f8ec0ff */
[----:B------:R-:W-:Y:S01]  /*2460*/  UIADD3.X UR33, UPT, UPT, URZ, UR15, URZ, UP1, !UPT ;  /* 0x0000000fff217290 */ /* 0x000fe20008ffe4ff */
[----:B-1----:R-:W-:Y:S01]  /*2470*/  SHF.L.U32 R2, R15, 0x1f, RZ ;  /* 0x0000001f0f027819 */ /* 0x002fe200000006ff */
[----:B------:R-:W-:Y:S01]  /*2480*/  UIADD3.X UR31, UPT, UPT, URZ, UR15, URZ, UP0, !UPT ;  /* 0x0000000fff1f7290 */ /* 0x000fe200087fe4ff */
[----:B------:R-:W-:Y:S02]  /*2490*/  UMOV UR28, 0x0 ;  /* 0x00000000001c7882 */ /* 0x000fe40000000000 */
[----:B------:R4:W1:Y:S01]  /*24a0*/  SYNCS.PHASECHK.TRANS64.TRYWAIT P0, [UR8+0x1a0], R2 ;  /* 0x0001a002ff0075a7 */ /* 0x0008620008001108 */
[----:B------:R-:W-:Y:S01]  /*24b0*/  ULEA UR8, UR27, UR6, 0xb ;  /* 0x000000061b087291 */ /* 0x000fe2000f8e58ff */
[----:B------:R-:W-:Y:S01]  /*24c0*/  UMOV UR29, 0x10000000 ;  /* 0x10000000001d7882 */ /* 0x000fe20000000000 */
[----:B------:R-:W-:-:S02]  /*24d0*/  UMOV UR19, UR35 ;  /* 0x0000002300137c82 */ /* 0x000fc40008000000 */
[----:B------:R-:W-:Y:S02]  /*24e0*/  UIADD3 UR16, UPT, UPT, UR8, 0x4600, URZ ;  /* 0x0000460008107890 */ /* 0x000fe4000fffe0ff */
[----:B------:R-:W-:Y:S01]  /*24f0*/  UIADD3 UR8, UPT, UPT, UR8, 0x1e600, URZ ;  /* 0x0001e60008087890 */ /* 0x000fe2000fffe0ff */
[----:B------:R-:W-:Y:S01]  /*2500*/  UMOV UR20, UR36 ;  /* 0x0000002400147c82 */ /* 0x000fe20008000000 */
[----:B------:R-:W-:Y:S01]  /*2510*/  UMOV UR12, UR36 ;  /* 0x00000024000c7c82 */ /* 0x000fe20008000000 */
[----:B------:R-:W-:Y:S01]  /*2520*/  UMOV UR9, UR17 ;  /* 0x0000001100097c82 */ /* 0x000fe20008000000 */
[----:B------:R-:W-:Y:S01]  /*2530*/  UMOV UR10, UR18 ;  /* 0x00000012000a7c82 */ /* 0x000fe20008000000 */
[----:B------:R-:W-:Y:S02]  /*2540*/  UIADD3 UR25, UPT, UPT, UR25, 0x1, URZ ;  /* 0x0000000119197890 */ /* 0x000fe4000fffe0ff */
[----:B------:R4:W-:Y:S01]  /*2550*/  UTMALDG.3D.2CTA [UR16], [UR32], desc[UR28] ;  /* 0x00001c10200075b4 */ /* 0x0009e20008211000 */
[----:B------:R-:W-:Y:S01]  /*2560*/  UMOV UR27, UR23 ;  /* 0x00000017001b7c82 */ /* 0x000fe20008000000 */
[----:B------:R-:W-:Y:S01]  /*2570*/  UISETP.NE.AND UP0, UPT, UR25, UR26, UPT ;  /* 0x0000001a1900728c */ /* 0x000fe2000bf05270 */
[----:B------:R4:W-:Y:S08]  /*2580*/  UTMALDG.3D.2CTA [UR8], [UR30], desc[UR28] ;  /* 0x00001c081e0075b4 */ /* 0x0009f00008211000 */
[----:B----4-:R-:W-:Y:S05]  /*2590*/  BRA.U UP0, `(.L_x_39) ;  /* 0xfffffffd004c7547 */ /* 0x010fea000b83ffff */
.L_x_33:
[----:B-1----:R-:W-:Y:S01]  /*25a0*/  LEA R2, R14, UR6, 0x3 ;  /* 0x000000060e027c11 */ /* 0x002fe2000f8e18ff */
[----:B------:R-:W-:Y:S01]  /*25b0*/  NOP ;  /* 0x0000000000007918 */ /* 0x000fe20000000000 */
[----:B--2---:R-:W-:Y:S02]  /*25c0*/  SHF.L.U32 R3, R12, 0x1f, RZ ;  /* 0x0000001f0c037819 */ /* 0x004fe400000006ff */
[----:B------:R-:W-:Y:S02]  /*25d0*/  LEA R4, R14, UR6, 0x4 ;  /* 0x000000060e047c11 */ /* 0x000fe4000f8e20ff */
[----:B------:R-:W1:Y:S02]  /*25e0*/  SYNCS.PHASECHK.TRANS64.TRYWAIT P0, [R2+URZ+0x370], R3 ;  /* 0x00037003020075a7 */ /* 0x000e6400080011ff */
[----:B-1----:R-:W-:Y:S05]  /*25f0*/  @!P0 BRA `(.L_x_40) ;  /* 0x0000007400348947 */ /* 0x002fea0003800000 */
.L_x_175:
[----:B------:R-:W2:Y:S01]  /*2600*/  LDS.128 R4, [R4+0x400] ;  /* 0x0004000004047984 */ /* 0x000ea20000000c00 */
[----:B------:R-:W-:Y:S01]  /*2610*/  ISETP.GE.AND P0, PT, R40, 0x1, PT ;  /* 0x000000012800780c */ /* 0x000fe20003f06270 */
[----:B-1----:R-:W-:Y:S01]  /*2620*/  VIADD R2, R2, 0x380 ;  /* 0x0000038002027836 */ /* 0x002fe20000000000 */
[----:B------:R-:W-:Y:S01]  /*2630*/  @!PT LDS RZ, [RZ] ;  /* 0x00000000fffff984 */ /* 0x000fe20000000800 */
[----:B------:R-:W-:Y:S01]  /*2640*/  @!PT LDS RZ, [RZ] ;  /* 0x00000000fffff984 */ /* 0x000fe20000000800 */
[----:B------:R-:W-:Y:S01]  /*2650*/  @!PT LDS RZ, [RZ] ;  /* 0x00000000fffff984 */ /* 0x000fe20000000800 */
[----:B------:R-:W-:Y:S01]  /*2660*/  @!PT LDS RZ, [RZ] ;  /* 0x00000000fffff984 */ /* 0x000fe20000000800 */
[----:B------:R1:W-:Y:S06]  /*2670*/  MEMBAR.ALL.CTA ;  /* 0x0000000000007992 */ /* 0x0003ec0000008000 */
[----:B-1----:R-:W1:Y:S01]  /*2680*/  FENCE.VIEW.ASYNC.S ;  /* 0x00000000000073c6 */ /* 0x002e620000000000 */
[----:B------:R-:W-:-:S04]  /*2690*/  PRMT R2, RZ, 0x654, R2 ;  /* 0x00000654ff027816 */ /* 0x000fc80000000002 */
[----:B-1----:R1:W-:Y:S01]  /*26a0*/  SYNCS.ARRIVE.TRANS64.RED.A1T0 RZ, [R2+URZ], RZ ;  /* 0x000000ff02ff79a7 */ /* 0x0023e200081004ff */
[----:B--2---:R-:W-:-:S13]  /*26b0*/  LOP3.LUT P2, RZ, R6, 0x1, RZ, 0xc0, !PT ;  /* 0x0000000106ff7812 */ /* 0x004fda000784c0ff */
[----:B------:R-:W-:Y:S01]  /*26c0*/  @P2 SHF.R.U32.HI R3, RZ, 0x10, R5 ;  /* 0x00000010ff032819 */ /* 0x000fe20000011605 */
[----:B------:R-:W-:Y:S01]  /*26d0*/  VOTEU.ANY UP0, P2 ;  /* 0x0000000000ff7886 */ /* 0x000fe20001000100 */
[----:B------:R-:W-:Y:S02]  /*26e0*/  @P2 MOV R13, R4 ;  /* 0x00000004000d2202 */ /* 0x000fe40000000f00 */
[----:B------:R-:W-:Y:S02]  /*26f0*/  @P2 R2UR.BROADCAST UR8, R3 ;  /* 0x00000000030822ca */ /* 0x000fe400008e0000 */
[----:B------:R-:W-:-:S11]  /*2700*/  @P2 LOP3.LUT R11, R5, 0xffff, RZ, 0xc0, !PT ;  /* 0x0000ffff050b2812 */ /* 0x000fd600078ec0ff */
[----:B------:R-:W-:Y:S01]  /*2710*/  @UP0 UMOV UR36, UR8 ;  /* 0x0000000800240c82 */ /* 0x000fe20008000000 */
[----:B-1----:R-:W-:Y:S05]  /*2720*/  @!P0 BRA `(.L_x_41) ;  /* 0x0000000000b88947 */ /* 0x002fea0003800000 */
[----:B------:R-:W3:Y:S01]  /*2730*/  LDC.64 R4, c[0x0][0xb18] ;  /* 0x0002c600ff047b82 */ /* 0x000ee20000000a00 */
[----:B------:R-:W-:-:S07]  /*2740*/  ISETP.NE.AND P3, PT, R40, 0x1, PT ;  /* 0x000000012800780c */ /* 0x000fce0003f65270 */
[----:B------:R-:W1:Y:S08]  /*2750*/  LDC.64 R6, c[0x0][0xb10] ;  /* 0x0002c400ff067b82 */ /* 0x000e700000000a00 */
[----:B------:R-:W2:Y:S08]  /*2760*/  LDC R17, c[0x0][0xb20] ;  /* 0x0002c800ff117b82 */ /* 0x000eb00000000800 */
[----:B------:R-:W4:Y:S01]  /*2770*/  LDC R18, c[0x0][0xb0c] ;  /* 0x0002c300ff127b82 */ /* 0x000f220000000800 */
[----:B---3--:R-:W-:Y:S01]  /*2780*/  IMAD.HI.U32 R22, R0, R5, RZ ;  /* 0x0000000500167227 */ /* 0x008fe200078e00ff */
[----:B------:R-:W-:-:S06]  /*2790*/  ISETP.NE.AND P0, PT, R4, 0x1, PT ;  /* 0x000000010400780c */ /* 0x000fcc0003f05270 */
[----:B------:R-:W3:Y:S01]  /*27a0*/  LDC.64 R2, c[0x0][0xb28] ;  /* 0x0002ca00ff027b82 */ /* 0x000ee20000000a00 */
[----:B-1----:R-:W-:-:S04]  /*27b0*/  IMAD.HI.U32 R20, R9, R6, RZ ;  /* 0x0000000609147227 */ /* 0x002fc800078e00ff */
[----:B------:R-:W-:Y:S01]  /*27c0*/  IMAD.HI.U32 R24, R13, R6, RZ ;  /* 0x000000060d187227 */ /* 0x000fe200078e00ff */
[----:B------:R-:W-:Y:S02]  /*27d0*/  SHF.R.U32.HI R20, RZ, R7, R20 ;  /* 0x00000007ff147219 */ /* 0x000fe40000011614 */
[----:B--2---:R-:W-:Y:S01]  /*27e0*/  SHF.R.U32.HI R19, RZ, R17, R22 ;  /* 0x00000011ff137219 */ /* 0x004fe20000011616 */
[----:B------:R-:W-:Y:S01]  /*27f0*/  IMAD.HI.U32 R22, R11, R5, RZ ;  /* 0x000000050b167227 */ /* 0x000fe200078e00ff */
[----:B------:R-:W-:Y:S02]  /*2800*/  SHF.R.U32.HI R24, RZ, R7, R24 ;  /* 0x00000007ff187219 */ /* 0x000fe40000011618 */
[----:B------:R-:W-:Y:S02]  /*2810*/  SEL R19, R0, R19, !P0 ;  /* 0x0000001300137207 */ /* 0x000fe40004000000 */
[----:B------:R-:W-:Y:S02]  /*2820*/  SHF.R.U32.HI R22, RZ, R17, R22 ;  /* 0x00000011ff167219 */ /* 0x000fe40000011616 */
[----:B----4-:R-:W-:-:S02]  /*2830*/  ISETP.NE.AND P1, PT, R18, 0x1, PT ;  /* 0x000000011200780c */ /* 0x010fc40003f25270 */
[----:B------:R-:W-:Y:S02]  /*2840*/  SEL R5, R11, R22, !P0 ;  /* 0x000000160b057207 */ /* 0x000fe40004000000 */
[----:B------:R-:W-:Y:S02]  /*2850*/  SEL R21, R9, R20, !P1 ;  /* 0x0000001409157207 */ /* 0x000fe40004800000 */
[----:B------:R-:W-:Y:S01]  /*2860*/  SEL R7, R13, R24, !P1 ;  /* 0x000000180d077207 */ /* 0x000fe20004800000 */
[----:B---3--:R-:W-:Y:S01]  /*2870*/  IMAD.HI.U32 R20, R19, R2, RZ ;  /* 0x0000000213147227 */ /* 0x008fe200078e00ff */
[----:B------:R-:W-:-:S03]  /*2880*/  IADD3 R17, PT, PT, -R5, RZ, RZ ;  /* 0x000000ff05117210 */ /* 0x000fc60007ffe1ff */
        /* <DEDUP_REMOVED lines=11> */
[----:B------:R-:W-:-:S04]  /*2940*/  @!P0 IMAD.HI.U32 R20, R7, R2, RZ ;  /* 0x0000000207148227 */ /* 0x000fc800078e00ff */
[----:B------:R-:W-:Y:S01]  /*2950*/  IMAD.MOV R2, RZ, RZ, -R6 ;  /* 0x000000ffff027224 */ /* 0x000fe200078e0a06 */
[----:B------:R-:W-:-:S03]  /*2960*/  @!P0 SHF.R.U32.HI R20, RZ, R3, R20 ;  /* 0x00000003ff148219 */ /* 0x000fc60000011614 */
[----:B------:R-:W-:Y:S01]  /*2970*/  IMAD R2, R40, R2, R5 ;  /* 0x0000000228027224 */ /* 0x000fe200078e0205 */
        /* <DEDUP_REMOVED lines=9> */
.L_x_41:
[----:B------:R-:W1:Y:S02]  /*2a10*/  LDCU UR8, c[0x0][0xb30] ;  /* 0x00016600ff0877ac */ /* 0x000e640008000800 */
[----:B-1----:R-:W-:-:S09]  /*2a20*/  UISETP.NE.AND UP0, UPT, UR8, 0x1, UPT ;  /* 0x000000010800788c */ /* 0x002fd2000bf05270 */
[----:B------:R-:W-:Y:S05]  /*2a30*/  BRA.U UP0, `(.L_x_42) ;  /* 0x0000000100407547 */ /* 0x000fea000b800000 */
[----:B------:R-:W1:Y:S08]  /*2a40*/  LDC.64 R4, c[0x0][0xb10] ;  /* 0x0002c400ff047b82 */ /* 0x000e700000000a00 */
[----:B------:R-:W2:Y:S08]  /*2a50*/  LDC.64 R2, c[0x0][0xb18] ;  /* 0x0002c600ff027b82 */ /* 0x000eb00000000a00 */
[----:B------:R-:W4:Y:S08]  /*2a60*/  LDC R6, c[0x0][0xb20] ;  /* 0x0002c800ff067b82 */ /* 0x000f300000000800 */
[----:B------:R-:W3:Y:S01]  /*2a70*/  LDC R18, c[0x0][0xb0c] ;  /* 0x0002c300ff127b82 */ /* 0x000ee20000000800 */
[----:B-1----:R-:W-:-:S05]  /*2a80*/  IMAD.HI.U32 R4, R13, R4, RZ ;  /* 0x000000040d047227 */ /* 0x002fca00078e00ff */
[----:B------:R-:W-:Y:S01]  /*2a90*/  SHF.R.U32.HI R4, RZ, R5, R4 ;  /* 0x00000005ff047219 */ /* 0x000fe20000011604 */
[----:B--2---:R-:W-:Y:S01]  /*2aa0*/  IMAD.HI.U32 R3, R11, R3, RZ ;  /* 0x000000030b037227 */ /* 0x004fe200078e00ff */
[----:B------:R-:W-:-:S04]  /*2ab0*/  ISETP.NE.AND P0, PT, R2, 0x1, PT ;  /* 0x000000010200780c */ /* 0x000fc80003f05270 */
[----:B----4-:R-:W-:-:S04]  /*2ac0*/  SHF.R.U32.HI R6, RZ, R6, R3 ;  /* 0x00000006ff067219 */ /* 0x010fc80000011603 */
[----:B------:R-:W-:Y:S02]  /*2ad0*/  SEL R3, R11, R6, !P0 ;  /* 0x000000060b037207 */ /* 0x000fe40004000000 */
[----:B---3--:R-:W-:-:S04]  /*2ae0*/  ISETP.NE.AND P1, PT, R18, 0x1, PT ;  /* 0x000000011200780c */ /* 0x008fc80003f25270 */
[----:B------:R-:W-:-:S05]  /*2af0*/  SEL R4, R13, R4, !P1 ;  /* 0x000000040d047207 */ /* 0x000fca0004800000 */
[----:B------:R-:W-:Y:S02]  /*2b00*/  IMAD.IADD R5, R3, 0x1, -R4 ;  /* 0x0000000103057824 */ /* 0x000fe400078e0a04 */
[----:B------:R-:W-:Y:S02]  /*2b10*/  IMAD.IADD R3, R4, 0x1, -R3 ;  /* 0x0000000104037824 */ /* 0x000fe400078e0a03 */
[----:B------:R-:W-:Y:S02]  /*2b20*/  IMAD R13, R5, R18, R13 ;  /* 0x00000012050d7224 */ /* 0x000fe400078e020d */
[----:B------:R-:W-:-:S07]  /*2b30*/  IMAD R11, R3, R2, R11 ;  /* 0x00000002030b7224 */ /* 0x000fce00078e020b */
.L_x_42:
[----:B------:R-:W-:Y:S01]  /*2b40*/  VIADD R14, R14, 0x1 ;  /* 0x000000010e0e7836 */ /* 0x000fe20000000000 */
[----:B------:R-:W-:Y:S01]  /*2b50*/  PLOP3.LUT P1, PT, PT, PT, PT, 0x80, 0x8 ;  /* 0x000000000008781c */ /* 0x000fe20003f2f070 */
[----:B------:R-:W-:Y:S02]  /*2b60*/  IMAD.IADD R21, R13, 0x1, R96 ;  /* 0x000000010d157824 */ /* 0x000fe400078e0260 */
[----:B------:R-:W-:Y:S01]  /*2b70*/  IMAD.IADD R20, R11, 0x1, R94 ;  /* 0x000000010b147824 */ /* 0x000fe200078e025e */
[----:B------:R-:W-:-:S04]  /*2b80*/  ISETP.NE.AND P0, PT, R14, 0x2, PT ;  /* 0x000000020e00780c */ /* 0x000fc80003f05270 */
[----:B------:R-:W-:Y:S02]  /*2b90*/  SEL R3, RZ, 0x1, P0 ;  /* 0x00000001ff037807 */ /* 0x000fe40000000000 */
[----:B------:R-:W-:Y:S02]  /*2ba0*/  SEL R14, R14, RZ, P0 ;  /* 0x000000ff0e0e7207 */ /* 0x000fe40000000000 */
[----:B------:R-:W-:Y:S01]  /*2bb0*/  LOP3.LUT R12, R12, R3, RZ, 0x3c, !PT ;  /* 0x000000030c0c7212 */ /* 0x000fe200078e3cff */
[----:B------:R-:W-:Y:S06]  /*2bc0*/  @P2 BRA `(.L_x_43) ;  /* 0xfffffff000642947 */ /* 0x000fec000383ffff */
[----:B------:R-:W-:Y:S01]  /*2bd0*/  UIADD3 UR6, UPT, UPT, UR6, 0x1a0, URZ ;  /* 0x000001a006067890 */ /* 0x000fe2000fffe0ff */
[----:B------:R-:W-:-:S03]  /*2be0*/  SHF.L.U32 R3, R15, 0x1f, RZ ;  /* 0x0000001f0f037819 */ /* 0x000fc600000006ff */
[----:B------:R-:W-:-:S09]  /*2bf0*/  ULEA UR4, UR23, UR6, 0x3 ;  /* 0x0000000617047291 */ /* 0x000fd2000f8e18ff */
[----:B------:R-:W1:Y:S02]  /*2c00*/  SYNCS.PHASECHK.TRANS64.TRYWAIT P0, [UR4], R3 ;  /* 0x00000003ff0075a7 */ /* 0x000e640008001104 */
[----:B-1----:R-:W-:Y:S05]  /*2c10*/  @!P0 BRA `(.L_x_44) ;  /* 0x0000006c00c08947 */ /* 0x002fea0003800000 */
.L_x_177:
[----:B------:R-:W-:-:S04]  /*2c20*/  UIADD3 UR5, UPT, UPT, UR23, 0x1, URZ ;  /* 0x0000000117057890 */ /* 0x000fc8000fffe0ff */
[----:B------:R-:W-:-:S04]  /*2c30*/  UISETP.NE.AND UP0, UPT, UR5, 0x34, UPT ;  /* 0x000000340500788c */ /* 0x000fc8000bf05270 */
[----:B------:R-:W-:Y:S02]  /*2c40*/  USEL UR7, URZ, 0x1, UP0 ;  /* 0x00000001ff077887 */ /* 0x000fe40008000000 */
[----:B------:R-:W-:-:S04]  /*2c50*/  USEL UR5, UR5, URZ, UP0 ;  /* 0x000000ff05057287 */ /* 0x000fc80008000000 */
[----:B------:R-:W-:Y:S01]  /*2c60*/  ULEA UR4, UR5, UR6, 0x3 ;  /* 0x0000000605047291 */ /* 0x000fe2000f8e18ff */
[----:B------:R-:W-:-:S04]  /*2c70*/  LOP3.LUT R2, R15, UR7, RZ, 0x3c, !PT ;  /* 0x000000070f027c12 */ /* 0x000fc8000f8e3cff */
[----:B-1----:R-:W-:-:S04]  /*2c80*/  SHF.L.U32 R3, R2, 0x1f, RZ ;  /* 0x0000001f02037819 */ /* 0x002fc800000006ff */
[----:B------:R-:W1:Y:S02]  /*2c90*/  SYNCS.PHASECHK.TRANS64.TRYWAIT P0, [UR4], R3 ;  /* 0x00000003ff0075a7 */ /* 0x000e640008001104 */
[----:B-1----:R-:W-:Y:S05]  /*2ca0*/  @!P0 BRA `(.L_x_45) ;  /* 0x0000006c00b48947 */ /* 0x002fea0003800000 */
.L_x_179:
        /* <DEDUP_REMOVED lines=9> */
.L_x_181:
        /* <DEDUP_REMOVED lines=9> */
.L_x_183:
        /* <DEDUP_REMOVED lines=9> */
.L_x_185:
        /* <DEDUP_REMOVED lines=9> */
.L_x_187:
        /* <DEDUP_REMOVED lines=9> */
.L_x_189:
        /* <DEDUP_REMOVED lines=9> */
.L_x_191:
        /* <DEDUP_REMOVED lines=9> */
.L_x_193:
        /* <DEDUP_REMOVED lines=9> */
.L_x_195:
        /* <DEDUP_REMOVED lines=9> */
.L_x_197:
        /* <DEDUP_REMOVED lines=9> */
.L_x_199:
        /* <DEDUP_REMOVED lines=9> */
.L_x_201:
        /* <DEDUP_REMOVED lines=9> */
.L_x_203:
        /* <DEDUP_REMOVED lines=9> */
.L_x_205:
        /* <DEDUP_REMOVED lines=9> */
.L_x_207:
        /* <DEDUP_REMOVED lines=9> */
.L_x_209:
        /* <DEDUP_REMOVED lines=9> */
.L_x_211:
        /* <DEDUP_REMOVED lines=9> */
.L_x_213:
        /* <DEDUP_REMOVED lines=9> */
.L_x_215:
        /* <DEDUP_REMOVED lines=9> */
.L_x_217:
        /* <DEDUP_REMOVED lines=9> */
.L_x_219:
        /* <DEDUP_REMOVED lines=9> */
.L_x_221:
        /* <DEDUP_REMOVED lines=9> */
.L_x_223:
        /* <DEDUP_REMOVED lines=9> */
.L_x_225:
        /* <DEDUP_REMOVED lines=9> */
.L_x_227:
        /* <DEDUP_REMOVED lines=9> */
.L_x_229:
        /* <DEDUP_REMOVED lines=9> */
.L_x_231:
        /* <DEDUP_REMOVED lines=9> */
.L_x_233:
        /* <DEDUP_REMOVED lines=9> */
.L_x_235:
        /* <DEDUP_REMOVED lines=9> */
.L_x_237:
        /* <DEDUP_REMOVED lines=9> */
.L_x_239:
        /* <DEDUP_REMOVED lines=9> */
.L_x_241:
        /* <DEDUP_REMOVED lines=9> */
.L_x_243:
        /* <DEDUP_REMOVED lines=9> */
.L_x_245:
        /* <DEDUP_REMOVED lines=9> */
.L_x_247:
        /* <DEDUP_REMOVED lines=9> */
.L_x_249:
        /* <DEDUP_REMOVED lines=9> */
.L_x_251:
        /* <DEDUP_REMOVED lines=9> */
.L_x_253:
        /* <DEDUP_REMOVED lines=9> */
.L_x_255:
        /* <DEDUP_REMOVED lines=9> */
.L_x_257:
        /* <DEDUP_REMOVED lines=9> */
.L_x_259:
        /* <DEDUP_REMOVED lines=9> */
.L_x_261:
        /* <DEDUP_REMOVED lines=9> */
.L_x_263:
        /* <DEDUP_REMOVED lines=9> */
.L_x_265:
        /* <DEDUP_REMOVED lines=9> */
.L_x_267:
        /* <DEDUP_REMOVED lines=9> */
.L_x_269:
        /* <DEDUP_REMOVED lines=9> */
.L_x_271:
        /* <DEDUP_REMOVED lines=9> */
.L_x_273:
        /* <DEDUP_REMOVED lines=9> */
.L_x_275:
        /* <DEDUP_REMOVED lines=9> */
.L_x_277:
[----:B------:R-:W-:-:S04]  /*4840*/  UIADD3 UR5, UPT, UPT, UR5, 0x1, URZ ;  /* 0x0000000105057890 */ /* 0x000fc8000fffe0ff */
[----:B------:R-:W-:-:S04]  /*4850*/  UISETP.NE.AND UP0, UPT, UR5, 0x34, UPT ;  /* 0x000000340500788c */ /* 0x000fc8000bf05270 */
[----:B------:R-:W-:Y:S02]  /*4860*/  USEL UR4, URZ, 0x1, UP0 ;  /* 0x00000001ff047887 */ /* 0x000fe40008000000 */
[----:B------:R-:W-:-:S04]  /*4870*/  USEL UR5, UR5, URZ, UP0 ;  /* 0x000000ff05057287 */ /* 0x000fc80008000000 */
[----:B------:R-:W-:Y:S01]  /*4880*/  ULEA UR5, UR5, UR6, 0x3 ;  /* 0x0000000605057291 */ /* 0x000fe2000f8e18ff */
[----:B-1----:R-:W-:-:S04]  /*4890*/  LOP3.LUT R3, R2, UR4, RZ, 0x3c, !PT ;  /* 0x0000000402037c12 */ /* 0x002fc8000f8e3cff */
[----:B------:R-:W-:Y:S01]  /*48a0*/  SHF.L.U32 R3, R3, 0x1f, RZ ;  /* 0x0000001f03037819 */ /* 0x000fe200000006ff */
[----:B---3--:R-:W-:-:S07]  /*48b0*/  IMAD.U32 R0, RZ, RZ, UR5 ;  /* 0x00000005ff007e24 */ /* 0x008fce000f8e00ff */
.L_x_95:
[----:B-1----:R1:W2:Y:S02]  /*48c0*/  SYNCS.PHASECHK.TRANS64.TRYWAIT P0, [R0+URZ], R3 ;  /* 0x00000003000075a7 */ /* 0x0022a400080011ff */
[----:B--2---:R-:W-:Y:S05]  /*48d0*/  @!P0 NANOSLEEP.SYNCS 0x989680 ;  /* 0x009896800000895d */ /* 0x004fea0003900000 */
[----:B------:R-:W2:Y:S02]  /*48e0*/  @!P0 SYNCS.PHASECHK.TRANS64 P0, [R0+URZ], R3 ;  /* 0x00000003000085a7 */ /* 0x000ea400080010ff */
[----:B--2---:R-:W-:Y:S05]  /*48f0*/  @P0 EXIT ;  /* 0x000000000000094d */ /* 0x004fea0003800000 */
[----:B------:R-:W-:Y:S05]  /*4900*/  BRA `(.L_x_95) ;  /* 0xfffffffc00ec7947 */ /* 0x000fea000383ffff */
.L_x_23:
[----:B------:R-:W-:-:S04]  /*4910*/  UISETP.NE.AND UP1, UPT, UR37, URZ, UPT ;  /* 0x000000ff2500728c */ /* 0x000fc8000bf25270 */
[----:B------:R-:W-:-:S09]  /*4920*/  UISETP.NE.OR UP1, UPT, UR10, 0x1, UP1 ;  /* 0x000000010a00788c */ /* 0x000fd20008f25670 */
[----:B------:R-:W-:Y:S05]  /*4930*/  BRA.U UP1, `(.L_x_96) ;  /* 0x00000005014c7547 */ /* 0x000fea000b800000 */
[----:B------:R-:W-:Y:S01]  /*4940*/  HFMA2 R11, -RZ, RZ, 0, 0 ;  /* 0x00000000ff0b7431 */ /* 0x000fe200000001ff */
[----:B------:R-:W-:Y:S01]  /*4950*/  ISETP.GE.U32.AND P2, PT, R10, 0x2, PT ;  /* 0x000000020a00780c */ /* 0x000fe20003f46070 */
[----:B------:R-:W-:Y:S01]  /*4960*/  IMAD.MOV.U32 R12, RZ, RZ, 0x1 ;  /* 0x00000001ff0c7424 */ /* 0x000fe200078e00ff */
[----:B------:R-:W-:Y:S01]  /*4970*/  CS2R R8, SRZ ;  /* 0x0000000000087805 */ /* 0x000fe2000001ff00 */
[----:B------:R-:W-:Y:S01]  /*4980*/  IMAD.MOV.U32 R3, RZ, RZ, RZ ;  /* 0x000000ffff037224 */ /* 0x000fe200078e00ff */
[----:B------:R-:W-:Y:S01]  /*4990*/  UMOV UR4, 0x400 ;  /* 0x0000040000047882 */ /* 0x000fe20000000000 */
[----:B------:R-:W-:Y:S01]  /*49a0*/  UMOV UR6, URZ ;  /* 0x000000ff00067c82 */ /* 0x000fe20008000000 */
[----:B------:R-:W-:-:S12]  /*49b0*/  ULEA UR37, UR37, UR4, 0x18 ;  /* 0x0000000425257291 */ /* 0x000fd8000f8ec0ff */
.L_x_100:
[----:B------:R-:W-:Y:S02]  /*49c0*/  LEA R0, R3, UR37, 0x3 ;  /* 0x0000002503007c11 */ /* 0x000fe4000f8e18ff */
[----:B------:R-:W-:-:S03]  /*49d0*/  SHF.L.U32 R5, R8, 0x1f, RZ ;  /* 0x0000001f08057819 */ /* 0x000fc600000006ff */
[----:B------:R-:W-:Y:S01]  /*49e0*/  VIADD R4, R0, 0x3e0 ;  /* 0x000003e000047836 */ /* 0x000fe20000000000 */
[----:B------:R-:W1:Y:S02]  /*49f0*/  SYNCS.PHASECHK.TRANS64.TRYWAIT P0, [R0+URZ+0x3d0], R5 ;  /* 0x0003d005000075a7 */ /* 0x000e6400080011ff */
[----:B-1----:R-:W-:Y:S05]  /*4a00*/  @!P0 BRA `(.L_x_97) ;  /* 0x00000064000c8947 */ /* 0x002fea0003800000 */
.L_x_278:
[----:B------:R-:W-:Y:S01]  /*4a10*/  ULEA UR5, UR6, UR37, 0x3 ;  /* 0x0000002506057291 */ /* 0x000fe2000f8e18ff */
[----:B------:R-:W-:Y:S01]  /*4a20*/  PRMT R4, RZ, 0x654, R4 ;  /* 0x00000654ff047816 */ /* 0x000fe20000000004 */
[----:B-1----:R-:W-:Y:S01]  /*4a30*/  @!P2 IMAD.MOV.U32 R5, RZ, RZ, 0x10 ;  /* 0x00000010ff05a424 */ /* 0x002fe200078e00ff */
[----:B------:R-:W-:Y:S01]  /*4a40*/  SHF.L.U32 R7, R12, 0x1f, RZ ;  /* 0x0000001f0c077819 */ /* 0x000fe200000006ff */
[----:B------:R-:W-:Y:S01]  /*4a50*/  UIADD3 UR4, UPT, UPT, UR5, 0x370, URZ ;  /* 0x0000037005047890 */ /* 0x000fe2000fffe0ff */
[----:B------:R1:W-:Y:S05]  /*4a60*/  SYNCS.ARRIVE.TRANS64.RED.A1T0 RZ, [R4+URZ], RZ ;  /* 0x000000ff04ff79a7 */ /* 0x0003ea00081004ff */
[----:B------:R-:W-:Y:S01]  /*4a70*/  IMAD.U32 R13, RZ, RZ, UR4 ;  /* 0x00000004ff0d7e24 */ /* 0x000fe2000f8e00ff */
[----:B------:R-:W2:Y:S04]  /*4a80*/  SYNCS.PHASECHK.TRANS64.TRYWAIT P0, [UR5+0x380], R7 ;  /* 0x00038007ff0075a7 */ /* 0x000ea80008001105 */
[----:B------:R-:W-:Y:S01]  /*4a90*/  PRMT R13, R10, 0x654, R13 ;  /* 0x000006540a0d7816 */ /* 0x000fe2000000000d */
[----:B-12---:R-:W-:Y:S06]  /*4aa0*/  @!P0 BRA `(.L_x_98) ;  /* 0x0000006000f88947 */ /* 0x006fec0003800000 */
.L_x_280:
[----:B------:R-:W-:Y:S01]  /*4ab0*/  ULEA UR4, UR6, UR37, 0x4 ;  /* 0x0000002506047291 */ /* 0x000fe2000f8e20ff */
[----:B------:R-:W-:Y:S01]  /*4ac0*/  SEL R2, R13, R2, !P2 ;  /* 0x000000020d027207 */ /* 0x000fe20005000000 */
[----:B------:R-:W-:Y:S01]  /*4ad0*/  UIADD3 UR5, UPT, UPT, UR5, 0x370, URZ ;  /* 0x0000037005057890 */ /* 0x000fe2000fffe0ff */
[----:B-1----:R-:W-:Y:S01]  /*4ae0*/  LEA R0, R11, UR37, 0x3 ;  /* 0x000000250b007c11 */ /* 0x002fe2000f8e18ff */
[----:B------:R-:W-:Y:S01]  /*4af0*/  UIADD3 UR4, UPT, UPT, UR4, 0x400, URZ ;  /* 0x0000040004047890 */ /* 0x000fe2000fffe0ff */
[----:B------:R1:W-:Y:S01]  /*4b00*/  @!P2 SYNCS.ARRIVE.TRANS64.RED RZ, [R2+URZ], R5 ;  /* 0x0000000502ffa9a7 */ /* 0x0003e200080004ff */
[----:B------:R-:W-:Y:S01]  /*4b10*/  UIADD3 UR6, UPT, UPT, UR6, 0x1, URZ ;  /* 0x0000000106067890 */ /* 0x000fe2000fffe0ff */
[----:B------:R-:W-:-:S03]  /*4b20*/  VIADD R3, R3, 0x1 ;  /* 0x0000000103037836 */ /* 0x000fc60000000000 */
[----:B------:R-:W-:Y:S02]  /*4b30*/  UISETP.NE.AND UP0, UPT, UR6, 0x2, UPT ;  /* 0x000000020600788c */ /* 0x000fe4000bf05270 */
[----:B------:R-:W-:Y:S01]  /*4b40*/  ISETP.NE.AND P0, PT, R3, 0x2, PT ;  /* 0x000000020300780c */ /* 0x000fe20003f05270 */
[----:B------:R-:W-:Y:S06]  /*4b50*/  UGETNEXTWORKID.BROADCAST [UR4], [UR5] ;  /* 0x00000000040073ca */ /* 0x000fec0008000100 */
[----:B------:R-:W-:Y:S02]  /*4b60*/  USEL UR4, URZ, 0x1, UP0 ;  /* 0x00000001ff047887 */ /* 0x000fe40008000000 */
[----:B------:R-:W-:-:S04]  /*4b70*/  USEL UR6, UR6, URZ, UP0 ;  /* 0x000000ff06067287 */ /* 0x000fc80008000000 */
[----:B------:R-:W-:Y:S02]  /*4b80*/  LOP3.LUT R12, R12, UR4, RZ, 0x3c, !PT ;  /* 0x000000040c0c7c12 */ /* 0x000fe4000f8e3cff */
[----:B-1----:R-:W-:-:S04]  /*4b90*/  SHF.L.U32 R5, R9, 0x1f, RZ ;  /* 0x0000001f09057819 */ /* 0x002fc800000006ff */
[----:B------:R-:W1:Y:S02]  /*4ba0*/  SYNCS.PHASECHK.TRANS64.TRYWAIT P1, [R0+URZ+0x370], R5 ;  /* 0x00037005000075a7 */ /* 0x000e6400080211ff */
[----:B-1----:R-:W-:Y:S05]  /*4bb0*/  @!P1 BRA `(.L_x_99) ;  /* 0x0000006000cc9947 */ /* 0x002fea0003800000 */
.L_x_281:
[----:B------:R-:W-:Y:S01]  /*4bc0*/  LEA R4, R11, UR37, 0x4 ;  /* 0x000000250b047c11 */ /* 0x000fe2000f8e20ff */
[----:B-1----:R-:W-:Y:S01]  /*4bd0*/  VIADD R0, R0, 0x380 ;  /* 0x0000038000007836 */ /* 0x002fe20000000000 */
[----:B------:R-:W-:Y:S01]  /*4be0*/  SEL R3, R3, RZ, P0 ;  /* 0x000000ff03037207 */ /* 0x000fe20000000000 */
[----:B------:R-:W-:-:S03]  /*4bf0*/  VIADD R11, R11, 0x1 ;  /* 0x000000010b0b7836 */ /* 0x000fc60000000000 */
[----:B------:R-:W1:Y:S01]  /*4c00*/  LDS.128 R4, [R4+0x400] ;  /* 0x0004000004047984 */ /* 0x000e620000000c00 */
[----:B------:R-:W-:Y:S02]  /*4c10*/  PRMT R0, RZ, 0x654, R0 ;  /* 0x00000654ff007816 */ /* 0x000fe40000000000 */
[C---:B------:R-:W-:Y:S01]  /*4c20*/  ISETP.NE.AND P1, PT, R11.reuse, 0x2, PT ;  /* 0x000000020b00780c */ /* 0x040fe20003f25270 */
[----:B------:R-:W-:Y:S01]  /*4c30*/  @!PT LDS RZ, [RZ] ;  /* 0x00000000fffff984 */ /* 0x000fe20000000800 */
[----:B------:R-:W-:Y:S01]  /*4c40*/  @!PT LDS RZ, [RZ] ;  /* 0x00000000fffff984 */ /* 0x000fe20000000800 */
[----:B------:R-:W-:Y:S01]  /*4c50*/  @!PT LDS RZ, [RZ] ;  /* 0x00000000fffff984 */ /* 0x000fe20000000800 */
[----:B------:R-:W-:Y:S01]  /*4c60*/  @!PT LDS RZ, [RZ] ;  /* 0x00000000fffff984 */ /* 0x000fe20000000800 */
[----:B------:R2:W-:Y:S06]  /*4c70*/  MEMBAR.ALL.CTA ;  /* 0x0000000000007992 */ /* 0x0005ec0000008000 */
[----:B--2---:R-:W2:Y:S01]  /*4c80*/  FENCE.VIEW.ASYNC.S ;  /* 0x00000000000073c6 */ /* 0x004ea20000000000 */
[----:B------:R-:W-:Y:S01]  /*4c90*/  SEL R11, R11, RZ, P1 ;  /* 0x000000ff0b0b7207 */ /* 0x000fe20000800000 */
[----:B--2---:R2:W-:Y:S01]  /*4ca0*/  SYNCS.ARRIVE.TRANS64.RED.A1T0 RZ, [R0+URZ], RZ ;  /* 0x000000ff00ff79a7 */ /* 0x0045e200081004ff */
[----:B-1----:R-:W-:-:S02]  /*4cb0*/  LOP3.LUT P3, RZ, R6, 0x1, RZ, 0xc0, !PT ;  /* 0x0000000106ff7812 */ /* 0x002fc4000786c0ff */
[----:B------:R-:W-:-:S04]  /*4cc0*/  SEL R5, RZ, 0x1, P0 ;  /* 0x00000001ff057807 */ /* 0x000fc80000000000 */
[----:B------:R-:W-:Y:S02]  /*4cd0*/  LOP3.LUT R8, R8, R5, RZ, 0x3c, !PT ;  /* 0x0000000508087212 */ /* 0x000fe400078e3cff */
[----:B--2---:R-:W-:-:S04]  /*4ce0*/  SEL R0, RZ, 0x1, P1 ;  /* 0x00000001ff007807 */ /* 0x004fc80000800000 */
[----:B------:R-:W-:Y:S01]  /*4cf0*/  LOP3.LUT R9, R9, R0, RZ, 0x3c, !PT ;  /* 0x0000000009097212 */ /* 0x000fe200078e3cff */
[----:B------:R-:W-:Y:S06]  /*4d00*/  @P3 BRA `(.L_x_100) ;  /* 0xfffffffc002c3947 */ /* 0x000fec000383ffff */
[----:B------:R-:W-:Y:S01]  /*4d10*/  ULEA UR5, UR6, UR37, 0x3 ;  /* 0x0000002506057291 */ /* 0x000fe2000f8e18ff */
[----:B------:R-:W-:-:S08]  /*4d20*/  SHF.L.U32 R3, R12, 0x1f, RZ ;  /* 0x0000001f0c037819 */ /* 0x000fd000000006ff */
[----:B------:R-:W1:Y:S02]  /*4d30*/  SYNCS.PHASECHK.TRANS64 P0, [UR5+0x380], R3 ;  /* 0x00038003ff0075a7 */ /* 0x000e640008001005 */
[----:B-1----:R-:W-:Y:S05]  /*4d40*/  @P0 BRA `(.L_x_101) ;  /* 0x0000000000080947 */ /* 0x002fea0003800000 */
[----:B------:R-:W1:Y:S02]  /*4d50*/  SYNCS.PHASECHK.TRANS64.TRYWAIT P0, [UR5+0x380], R3 ;  /* 0x00038003ff0075a7 */ /* 0x000e640008001105 */
[----:B-1----:R-:W-:Y:S05]  /*4d60*/  @!P0 BRA `(.L_x_102) ;  /* 0x0000006000748947 */ /* 0x002fea0003800000 */
.L_x_101:
[----:B------:R-:W-:-:S04]  /*4d70*/  UIADD3 UR4, UPT, UPT, UR6, 0x1, URZ ;  /* 0x0000000106047890 */ /* 0x000fc8000fffe0ff */
[----:B------:R-:W-:-:S04]  /*4d80*/  UISETP.NE.AND UP0, UPT, UR4, 0x2, UPT ;  /* 0x000000020400788c */ /* 0x000fc8000bf05270 */
[----:B------:R-:W-:Y:S02]  /*4d90*/  USEL UR7, URZ, 0x1, UP0 ;  /* 0x00000001ff077887 */ /* 0x000fe40008000000 */
[----:B------:R-:W-:-:S04]  /*4da0*/  USEL UR4, UR4, URZ, UP0 ;  /* 0x000000ff04047287 */ /* 0x000fc80008000000 */
[----:B------:R-:W-:Y:S01]  /*4db0*/  ULEA UR4, UR4, UR37, 0x3 ;  /* 0x0000002504047291 */ /* 0x000fe2000f8e18ff */
[----:B-1----:R-:W-:-:S04]  /*4dc0*/  LOP3.LUT R3, R12, UR7, RZ, 0x3c, !PT ;  /* 0x000000070c037c12 */ /* 0x002fc8000f8e3cff */
[----:B------:R-:W-:-:S04]  /*4dd0*/  SHF.L.U32 R0, R3, 0x1f, RZ ;  /* 0x0000001f03007819 */ /* 0x000fc800000006ff */
[----:B------:R-:W1:Y:S02]  /*4de0*/  SYNCS.PHASECHK.TRANS64 P0, [UR4+0x380], R0 ;  /* 0x00038000ff0075a7 */ /* 0x000e640008001004 */
[----:B-1----:R-:W-:Y:S05]  /*4df0*/  @P0 EXIT ;  /* 0x000000000000094d */ /* 0x002fea0003800000 */
[----:B------:R-:W-:Y:S02]  /*4e00*/  SHF.L.U32 R3, R3, 0x1f, RZ ;  /* 0x0000001f03037819 */ /* 0x000fe400000006ff */
[----:B------:R-:W-:-:S07]  /*4e10*/  MOV R0, UR4 ;  /* 0x0000000400007c02 */ /* 0x000fce0008000f00 */
.L_x_103:
[----:B-1----:R1:W2:Y:S02]  /*4e20*/  SYNCS.PHASECHK.TRANS64.TRYWAIT P0, [R0+URZ+0x380], R3 ;  /* 0x00038003000075a7 */ /* 0x0022a400080011ff */
[----:B--2---:R-:W-:Y:S05]  /*4e30*/  @!P0 NANOSLEEP.SYNCS 0x989680 ;  /* 0x009896800000895d */ /* 0x004fea0003900000 */
[----:B------:R-:W2:Y:S02]  /*4e40*/  @!P0 SYNCS.PHASECHK.TRANS64 P0, [R0+URZ+0x380], R3 ;  /* 0x00038003000085a7 */ /* 0x000ea400080010ff */
[----:B--2---:R-:W-:Y:S05]  /*4e50*/  @P0 EXIT ;  /* 0x000000000000094d */ /* 0x004fea0003800000 */
[----:B------:R-:W-:Y:S05]  /*4e60*/  BRA `(.L_x_103) ;  /* 0xfffffffc00ec7947 */ /* 0x000fea000383ffff */
.L_x_96:
[----:B------:R-:W-:Y:S05]  /*4e70*/  BRA.U UP4, `(.L_x_104) ;  /* 0x0000001104847547 */ /* 0x000fea000b800000 */
[----:B------:R-:W-:Y:S01]  /*4e80*/  UMOV UR6, 0x40 ;  /* 0x0000004000067882 */ /* 0x000fe20000000000 */
[----:B------:R-:W-:Y:S01]  /*4e90*/  NOP ;  /* 0x0000000000007918 */ /* 0x000fe20000000000 */
[----:B------:R-:W-:Y:S01]  /*4ea0*/  ULEA UR6, UR37, UR6, 0x18 ;  /* 0x0000000625067291 */ /* 0x000fe2000f8ec0ff */
[----:B------:R-:W-:Y:S02]  /*4eb0*/  UMOV UR7, 0x400 ;  /* 0x0000040000077882 */ /* 0x000fe40000000000 */
[----:B------:R-:W-:-:S06]  /*4ec0*/  ULEA UR37, UR37, UR7, 0x18 ;  /* 0x0000000725257291 */ /* 0x000fcc000f8ec0ff */
[----:B------:R-:W1:Y:S02]  /*4ed0*/  LDS.U8 R2, [UR6+0x1c] ;  /* 0x00001c06ff027984 */ /* 0x000e640008000000 */
[----:B-1----:R-:W-:-:S13]  /*4ee0*/  ISETP.NE.AND P0, PT, R2, RZ, PT ;  /* 0x000000ff0200720c */ /* 0x002fda0003f05270 */
[----:B------:R-:W-:Y:S05]  /*4ef0*/  @P0 BRA `(.L_x_105) ;  /* 0x0000000400080947 */ /* 0x000fea0003800000 */
[----:B------:R-:W-:Y:S02]  /*4f00*/  UISETP.NE.U32.AND UP0, UPT, UR5, 0x1, UPT ;  /* 0x000000010500788c */ /* 0x000fe4000bf05070 */
[----:B------:R-:W-:-:S07]  /*4f10*/  UIADD3 UR8, UPT, UPT, UR6, 0x8, URZ ;  /* 0x0000000806087890 */ /* 0x000fce000fffe0ff */
[----:B------:R-:W-:Y:S05]  /*4f20*/  BRA.U !UP0, `(.L_x_106) ;  /* 0x00000001089c7547 */ /* 0x000fea000b800000 */
[----:B------:R-:W-:Y:S01]  /*4f30*/  ELECT P0, URZ, PT ;  /* 0x0000000000ff782f */ /* 0x000fe20003800000 */
[----:B------:R-:W-:-:S12]  /*4f40*/  BSSY B0, `(.L_x_106) ;  /* 0x0000025000007945 */ /* 0x000fd80003800000 */
[----:B------:R-:W-:Y:S05]  /*4f50*/  @!P0 BRA `(.L_x_107) ;  /* 0x00000000008c8947 */ /* 0x000fea0003800000 */
[----:B------:R-:W-:-:S05]  /*4f60*/  UMOV UR7, 0x10 ;  /* 0x0000001000077882 */ /* 0x000fca0000000000 */
[----:B------:R-:W-:Y:S04]  /*4f70*/  DEPBAR.LE SB1, 0x36 ;  /* 0x00009d800000791a */ /* 0x000fe80000000000 */
[----:B------:R-:W1:Y:S02]  /*4f80*/  UTCATOMSWS.2CTA.FIND_AND_SET.ALIGN UP1, UR7, UR7 ;  /* 0x00000007000775e3 */ /* 0x000e640008220800 */
[----:B-1----:R-:W-:Y:S01]  /*4f90*/  MOV R11, UR7 ;  /* 0x00000007000b7c02 */ /* 0x002fe20008000f00 */
[----:B------:R-:W-:Y:S06]  /*4fa0*/  BRA.U UP1, `(.L_x_108) ;  /* 0x0000000101187547 */ /* 0x000fec000b800000 */
.L_x_109:
[----:B------:R-:W-:Y:S05]  /*4fb0*/  NANOSLEEP 0x64 ;  /* 0x000000640000795d */ /* 0x000fea0003800000 */
[----:B------:R-:W-:-:S05]  /*4fc0*/  UMOV UR7, 0x10 ;  /* 0x0000001000077882 */ /* 0x000fca0000000000 */
[----:B------:R-:W-:Y:S04]  /*4fd0*/  DEPBAR.LE SB1, 0x36 ;  /* 0x00009d800000791a */ /* 0x000fe80000000000 */
[----:B------:R-:W1:Y:S02]  /*4fe0*/  UTCATOMSWS.2CTA.FIND_AND_SET.ALIGN UP1, UR7, UR7 ;  /* 0x00000007000775e3 */ /* 0x000e640008220800 */
[----:B-1----:R-:W-:Y:S01]  /*4ff0*/  MOV R11, UR7 ;  /* 0x00000007000b7c02 */ /* 0x002fe20008000f00 */
[----:B------:R-:W-:Y:S05]  /*5000*/  BRA.U !UP1, `(.L_x_109) ;  /* 0xfffffffd09e87547 */ /* 0x000fea000b83ffff */
.L_x_108:
[----:B------:R-:W1:Y:S01]  /*5010*/  LDS R5, [UR6+0x10] ;  /* 0x00001006ff057984 */ /* 0x000e620008000800 */
[----:B------:R-:W-:Y:S01]  /*5020*/  IMAD.U32 R3, RZ, RZ, UR37 ;  /* 0x00000025ff037e24 */ /* 0x000fe2000f8e00ff */
[----:B------:R-:W-:-:S03]  /*5030*/  MOV R2, UR4 ;  /* 0x0000000400027c02 */ /* 0x000fc60008000f00 */
[----:B------:R-:W-:Y:S01]  /*5040*/  VIADD R3, R3, 0x420 ;  /* 0x0000042003037836 */ /* 0x000fe20000000000 */
[----:B-1----:R-:W-:-:S04]  /*5050*/  SHF.L.U32 R5, R5, 0x1f, RZ ;  /* 0x0000001f05057819 */ /* 0x002fc800000006ff */
[----:B------:R-:W1:Y:S02]  /*5060*/  SYNCS.PHASECHK.TRANS64.TRYWAIT P0, [UR6+0x8], R5 ;  /* 0x00000805ff0075a7 */ /* 0x000e640008001106 */
[----:B-1----:R-:W-:Y:S05]  /*5070*/  @P0 BRA `(.L_x_110) ;  /* 0x0000000000080947 */ /* 0x002fea0003800000 */
[----:B------:R-:W1:Y:S02]  /*5080*/  SYNCS.PHASECHK.TRANS64.TRYWAIT P0, [UR6+0x8], R5 ;  /* 0x00000805ff0075a7 */ /* 0x000e640008001106 */
[----:B-1----:R-:W-:Y:S05]  /*5090*/  @!P0 BRA `(.L_x_111) ;  /* 0x0000005c00c08947 */ /* 0x002fea0003800000 */
.L_x_110:
[----:B-1----:R-:W-:Y:S01]  /*50a0*/  HFMA2 R4, -RZ, RZ, 0, 5.9604644775390625e-08 ;  /* 0x00000001ff047431 */ /* 0x002fe200000001ff */
[----:B------:R-:W-:Y:S01]  /*50b0*/  UPRMT UR7, UR4, 0x654, UR8 ;  /* 0x0000065404077896 */ /* 0x000fe20008000008 */
[----:B------:R-:W-:Y:S01]  /*50c0*/  IMAD.MOV.U32 R6, RZ, RZ, 0xffff ;  /* 0x0000ffffff067424 */ /* 0x000fe200078e00ff */
[----:B------:R-:W-:Y:S01]  /*50d0*/  PRMT R2, R2, 0x654, R3 ;  /* 0x0000065402027816 */ /* 0x000fe20000000003 */
[----:B------:R-:W-:Y:S02]  /*50e0*/  IMAD.MOV.U32 R5, RZ, RZ, 0x4 ;  /* 0x00000004ff057424 */ /* 0x000fe400078e00ff */
[----:B------:R-:W-:Y:S01]  /*50f0*/  IMAD.SHL.U32 R9, R11, 0x20, RZ ;  /* 0x000000200b097824 */ /* 0x000fe200078e00ff */
[----:B------:R-:W-:Y:S02]  /*5100*/  MOV R3, UR7 ;  /* 0x0000000700037c02 */ /* 0x000fe40008000f00 */
[-C--:B------:R-:W-:Y:S01]  /*5110*/  SHF.L.U32 R7, R6, R11.reuse, RZ ;  /* 0x0000000b06077219 */ /* 0x080fe200000006ff */
[----:B------:R1:W-:Y:S01]  /*5120*/  SYNCS.ARRIVE.TRANS64.RED RZ, [UR7], R5 ;  /* 0x00000005ffff79a7 */ /* 0x0003e20008000407 */
[----:B------:R-:W-:Y:S01]  /*5130*/  SHF.L.U32 R6, R4, R11, RZ ;  /* 0x0000000b04067219 */ /* 0x000fe200000006ff */
[----:B------:R1:W-:Y:S04]  /*5140*/  STS [UR37+0x420], R9 ;  /* 0x00042009ff007988 */ /* 0x0003e80008000825 */
[----:B------:R1:W-:Y:S04]  /*5150*/  STAS [R2.64], R11 ;  /* 0x0000000b02007dbd */ /* 0x0003e8000c0008ff */
[----:B------:R1:W-:Y:S04]  /*5160*/  ATOMS.OR RZ, [UR6+0x14], R7 ;  /* 0x00001407ffff798c */ /* 0x0003e8000b000006 */
[----:B------:R1:W-:Y:S04]  /*5170*/  ATOMS.OR RZ, [UR6+0x18], R6 ;  /* 0x00001806ffff798c */ /* 0x0003e8000b000006 */
[----:B------:R1:W-:Y:S02]  /*5180*/  ATOMS.XOR RZ, [UR6+0x10], R4 ;  /* 0x00001004ffff798c */ /* 0x0003e4000b800006 */
.L_x_107:
[----:B------:R-:W-:Y:S05]  /*5190*/  BSYNC B0 ;  /* 0x0000000000007941 */ /* 0x000fea0003800000 */
.L_x_106:
[----:B------:R-:W-:Y:S05]  /*51a0*/  BRA.U UP0, `(.L_x_112) ;  /* 0x00000001006c7547 */ /* 0x000fea000b800000 */
[----:B------:R-:W-:-:S03]  /*51b0*/  UMOV UR7, 0xffffffff ;  /* 0xffffffff00077882 */ /* 0x000fc60000000000 */
[----:B------:R-:W-:Y:S05]  /*51c0*/  BRA.DIV UR7, `(.L_x_113) ;  /* 0x0000005e078c7947 */ /* 0x000fea000b800000 */
[----:B------:R-:W-:-:S13]  /*51d0*/  ELECT P6, URZ, PT ;  /* 0x0000000000ff782f */ /* 0x000fda00038c0000 */
.L_x_285:
[----:B------:R-:W-:Y:S05]  /*51e0*/  @!P6 BRA `(.L_x_112) ;  /* 0x00000000005ce947 */ /* 0x000fea0003800000 */
[----:B-1----:R-:W1:Y:S02]  /*51f0*/  LDS R3, [UR6+0x10] ;  /* 0x00001006ff037984 */ /* 0x002e640008000800 */
[----:B-1----:R-:W-:-:S04]  /*5200*/  SHF.L.U32 R3, R3, 0x1f, RZ ;  /* 0x0000001f03037819 */ /* 0x002fc800000006ff */
[----:B------:R-:W1:Y:S02]  /*5210*/  SYNCS.PHASECHK.TRANS64.TRYWAIT P0, [UR6+0x8], R3 ;  /* 0x00000803ff0075a7 */ /* 0x000e640008001106 */
[----:B-1----:R-:W-:Y:S05]  /*5220*/  @P0 BRA `(.L_x_114) ;  /* 0x0000000000080947 */ /* 0x002fea0003800000 */
[----:B------:R-:W1:Y:S02]  /*5230*/  SYNCS.PHASECHK.TRANS64.TRYWAIT P0, [UR6+0x8], R3 ;  /* 0x00000803ff0075a7 */ /* 0x000e640008001106 */
[----:B-1----:R-:W-:Y:S05]  /*5240*/  @!P0 BRA `(.L_x_115) ;  /* 0x0000005c008c8947 */ /* 0x002fea0003800000 */
.L_x_114:
[----:B------:R-:W2:Y:S01]  /*5250*/  LDS R5, [UR37+0x420] ;  /* 0x00042025ff057984 */ /* 0x000ea20008000800 */
[----:B-1----:R-:W-:Y:S02]  /*5260*/  HFMA2 R2, -RZ, RZ, 0, 5.9604644775390625e-08 ;  /* 0x00000001ff027431 */ /* 0x002fe400000001ff */
[----:B------:R-:W-:Y:S01]  /*5270*/  IMAD.MOV.U32 R3, RZ, RZ, 0xffff ;  /* 0x0000ffffff037424 */ /* 0x000fe200078e00ff */
[----:B------:R-:W-:Y:S01]  /*5280*/  UPRMT UR7, UR4, 0x654, UR8 ;  /* 0x0000065404077896 */ /* 0x000fe20008000008 */
[----:B--2---:R-:W-:-:S03]  /*5290*/  IMAD.SHL.U32 R4, R5, 0x20, RZ ;  /* 0x0000002005047824 */ /* 0x004fc600078e00ff */
[-C--:B------:R-:W-:Y:S02]  /*52a0*/  SHF.L.U32 R3, R3, R5.reuse, RZ ;  /* 0x0000000503037219 */ /* 0x080fe400000006ff */
[----:B------:R-:W-:Y:S01]  /*52b0*/  SHF.L.U32 R5, R2, R5, RZ ;  /* 0x0000000502057219 */ /* 0x000fe200000006ff */
[----:B------:R2:W-:Y:S04]  /*52c0*/  STS [UR37+0x420], R4 ;  /* 0x00042004ff007988 */ /* 0x0005e80008000825 */
[----:B------:R2:W-:Y:S04]  /*52d0*/  ATOMS.OR RZ, [UR6+0x14], R3 ;  /* 0x00001403ffff798c */ /* 0x0005e8000b000006 */
[----:B------:R2:W-:Y:S01]  /*52e0*/  ATOMS.OR RZ, [UR6+0x18], R5 ;  /* 0x00001805ffff798c */ /* 0x0005e2000b000006 */
[----:B------:R-:W-:Y:S03]  /*52f0*/  SYNCS.ARRIVE.TRANS64.RED.A1T0 RZ, [UR7], RZ ;  /* 0x000000ffffff79a7 */ /* 0x000fe60008100407 */
[----:B------:R2:W-:Y:S01]  /*5300*/  ATOMS.XOR RZ, [UR6+0x10], R2 ;  /* 0x00001002ffff798c */ /* 0x0005e2000b800006 */
[----:B------:R-:W-:Y:S05]  /*5310*/  BRA `(.L_x_112) ;  /* 0x0000000000107947 */ /* 0x000fea0003800000 */
.L_x_105:
[----:B------:R-:W-:-:S05]  /*5320*/  MOV R2, 0xffffffff ;  /* 0xffffffff00027802 */ /* 0x000fca0000000f00 */
[----:B------:R1:W-:Y:S02]  /*5330*/  STS [UR37+0x420], R2 ;  /* 0x00042002ff007988 */ /* 0x0003e40008000825 */
[----:B-1----:R-:W-:Y:S02]  /*5340*/  MOV R2, 0x5360 ;  /* 0x0000536000027802 */ /* 0x002fe40000000f00 */
[----:B-----5:R-:W-:Y:S05]  /*5350*/  CALL.REL.NOINC `($__internal_1_$__cuda_sm10x_tcgen05_guardrail_trap_phase_invalid_during_alloc) ;  /* 0x0000006000d47944 */ /* 0x020fea0003c00000 */
.L_x_112:
[----:B------:R-:W-:Y:S05]  /*5360*/  WARPSYNC.ALL ;  /* 0x0000000000007948 */ /* 0x000fea0003800000 */
[----:B------:R-:W3:Y:S01]  /*5370*/  S2UR UR8, SR_CgaCtaId ;  /* 0x00000000000879c3 */ /* 0x000ee20000008800 */
[----:B------:R-:W-:Y:S01]  /*5380*/  UMOV UR6, 0x400 ;  /* 0x0000040000067882 */ /* 0x000fe20000000000 */
[----:B------:R-:W-:-:S06]  /*5390*/  NOP ;  /* 0x0000000000007918 */ /* 0x000fcc0000000000 */
[----:B------:R-:W-:Y:S06]  /*53a0*/  BAR.ARV 0x6, 0xa0 ;  /* 0x0182800000007b1d */ /* 0x000fec0000002000 */
[----:B------:R-:W-:Y:S01]  /*53b0*/  LOP3.LUT R0, R0, 0xffff, RZ, 0xc0, !PT ;  /* 0x0000ffff00007812 */ /* 0x000fe200078ec0ff */
[----:B-1----:R-:W-:Y:S01]  /*53c0*/  IMAD.MOV.U32 R9, RZ, RZ, 0x1 ;  /* 0x00000001ff097424 */ /* 0x002fe200078e00ff */
[----:B------:R-:W-:Y:S01]  /*53d0*/  LOP3.LUT R8, R8, 0xffff, RZ, 0xc0, !PT ;  /* 0x0000ffff08087812 */ /* 0x000fe200078ec0ff */
[----:B------:R-:W-:Y:S01]  /*53e0*/  UMOV UR22, URZ ;  /* 0x000000ff00167c82 */ /* 0x000fe20008000000 */
[----:B------:R-:W-:Y:S01]  /*53f0*/  R2UR UR12, R0 ;  /* 0x00000000000c72ca */ /* 0x000fe200000e0000 */
[----:B------:R-:W-:Y:S01]  /*5400*/  UMOV UR21, URZ ;  /* 0x000000ff00157c82 */ /* 0x000fe20008000000 */
[----:B------:R-:W-:Y:S01]  /*5410*/  R2UR UR13, R8 ;  /* 0x00000000080d72ca */ /* 0x000fe200000e0000 */
[----:B------:R-:W-:Y:S01]  /*5420*/  IMAD.MOV.U32 R8, RZ, RZ, RZ ;  /* 0x000000ffff087224 */ /* 0x000fe200078e00ff */
[----:B------:R-:W-:-:S02]  /*5430*/  UISETP.NE.AND UP2, UPT, UR5, URZ, UPT ;  /* 0x000000ff0500728c */ /* 0x000fc4000bf45270 */
[----:B---3--:R-:W-:Y:S01]  /*5440*/  ULEA UR8, UR8, UR6, 0x18 ;  /* 0x0000000608087291 */ /* 0x008fe2000f8ec0ff */
[----:B------:R-:W1:Y:S03]  /*5450*/  LDCU UR6, c[0x0][0x38c] ;  /* 0x00007180ff0677ac */ /* 0x000e660008000800 */
[----:B------:R-:W-:Y:S02]  /*5460*/  UIADD3 UR14, UPT, UPT, UR8, 0x4600, URZ ;  /* 0x00004600080e7890 */ /* 0x000fe4000fffe0ff */
[----:B------:R-:W-:-:S03]  /*5470*/  UIADD3 UR15, UPT, UPT, UR8, 0x1e600, URZ ;  /* 0x0001e600080f7890 */ /* 0x000fc6000fffe0ff */
[----:B--2---:R-:W2:Y:S01]  /*5480*/  LDS R2, [UR8+0x420] ;  /* 0x00042008ff027984 */ /* 0x004ea20008000800 */
[----:B------:R-:W-:Y:S02]  /*5490*/  USHF.R.U32.HI UR14, URZ, 0x4, UR14 ;  /* 0x00000004ff0e7899 */ /* 0x000fe4000801160e */
[----:B------:R-:W-:Y:S02]  /*54a0*/  USHF.R.U32.HI UR15, URZ, 0x4, UR15 ;  /* 0x00000004ff0f7899 */ /* 0x000fe4000801160f */
[----:B------:R-:W-:Y:S02]  /*54b0*/  ULOP3.LUT UR14, UR14, 0x3fff, URZ, 0xc0, !UPT ;  /* 0x00003fff0e0e7892 */ /* 0x000fe4000f8ec0ff */
[----:B------:R-:W-:Y:S02]  /*54c0*/  ULOP3.LUT UR15, UR15, 0x3fff, URZ, 0xc0, !UPT ;  /* 0x00003fff0f0f7892 */ /* 0x000fe4000f8ec0ff */
[----:B------:R-:W-:Y:S02]  /*54d0*/  ULOP3.LUT UR14, UR14, 0x10000, URZ, 0xfc, !UPT ;  /* 0x000100000e0e7892 */ /* 0x000fe4000f8efcff */
[----:B-1----:R-:W-:-:S02]  /*54e0*/  UIADD3 UR6, UPT, UPT, UR6, 0x1f, URZ ;  /* 0x0000001f06067890 */ /* 0x002fc4000fffe0ff */
[----:B------:R-:W-:Y:S02]  /*54f0*/  ULOP3.LUT UR15, UR15, 0x10000, URZ, 0xfc, !UPT ;  /* 0x000100000f0f7892 */ /* 0x000fe4000f8efcff */
[----:B------:R-:W-:Y:S01]  /*5500*/  USHF.R.S32.HI UR7, URZ, 0x1f, UR6 ;  /* 0x0000001fff077899 */ /* 0x000fe20008011406 */
[----:B------:R-:W-:Y:S01]  /*5510*/  UMOV UR20, URZ ;  /* 0x000000ff00147c82 */ /* 0x000fe20008000000 */
[----:B------:R-:W-:Y:S02]  /*5520*/  UMOV UR26, 0x0 ;  /* 0x00000000001a7882 */ /* 0x000fe40000000000 */
[----:B------:R-:W-:Y:S01]  /*5530*/  ULEA.HI UR7, UR7, UR6, URZ, 0x5 ;  /* 0x0000000607077291 */ /* 0x000fe2000f8f28ff */
[----:B------:R-:W-:-:S03]  /*5540*/  UMOV UR27, 0x8200010 ;  /* 0x08200010001b7882 */ /* 0x000fc60000000000 */
[----:B------:R-:W-:-:S04]  /*5550*/  USHF.R.S32.HI UR7, URZ, 0x5, UR7 ;  /* 0x00000005ff077899 */ /* 0x000fc80008011407 */
[----:B------:R-:W-:-:S04]  /*5560*/  UISETP.LT.AND UP0, UPT, UR7, 0x1, UPT ;  /* 0x000000010700788c */ /* 0x000fc8000bf01270 */
[----:B------:R-:W-:Y:S01]  /*5570*/  USEL UR23, UR7, 0x1, !UP0 ;  /* 0x0000000107177887 */ /* 0x000fe2000c000000 */
[----:B--2---:R-:W-:Y:S02]  /*5580*/  R2UR UR24, R2 ;  /* 0x00000000021872ca */ /* 0x004fe400000e0000 */
[----:B------:R-:W-:-:S13]  /*5590*/  CS2R R2, SRZ ;  /* 0x0000000000027805 */ /* 0x000fda000001ff00 */
.L_x_123:
[C---:B------:R-:W-:Y:S02]  /*55a0*/  LEA R0, R8.reuse, UR8, 0x3 ;  /* 0x0000000808007c11 */ /* 0x040fe4000f8e18ff */
[----:B------:R-:W-:Y:S02]  /*55b0*/  SHF.L.U32 R5, R3, 0x1f, RZ ;  /* 0x0000001f03057819 */ /* 0x000fe400000006ff */
[----:B------:R-:W-:Y:S02]  /*55c0*/  LEA R4, R8, UR8, 0x4 ;  /* 0x0000000808047c11 */ /* 0x000fe4000f8e20ff */
[----:B------:R-:W1:Y:S02]  /*55d0*/  SYNCS.PHASECHK.TRANS64.TRYWAIT P0, [R0+URZ+0x370], R5 ;  /* 0x00037005000075a7 */ /* 0x000e6400080011ff */
[----:B-1-34-:R-:W-:Y:S05]  /*55e0*/  @!P0 BRA `(.L_x_116) ;  /* 0x0000005800bc8947 */ /* 0x01afea0003800000 */
.L_x_286:
[----:B-1----:R-:W1:Y:S01]  /*55f0*/  LDS.128 R4, [R4+0x400] ;  /* 0x0004000004047984 */ /* 0x002e620000000c00 */
[----:B------:R-:W-:Y:S02]  /*5600*/  VIADD R0, R0, 0x380 ;  /* 0x0000038000007836 */ /* 0x000fe40000000000 */
[----:B------:R-:W-:Y:S01]  /*5610*/  VIADD R8, R8, 0x1 ;  /* 0x0000000108087836 */ /* 0x000fe20000000000 */
[----:B------:R-:W-:Y:S01]  /*5620*/  @!PT LDS RZ, [RZ] ;  /* 0x00000000fffff984 */ /* 0x000fe20000000800 */
[----:B------:R-:W-:Y:S01]  /*5630*/  @!PT LDS RZ, [RZ] ;  /* 0x00000000fffff984 */ /* 0x000fe20000000800 */
[----:B------:R-:W-:Y:S01]  /*5640*/  @!PT LDS RZ, [RZ] ;  /* 0x00000000fffff984 */ /* 0x000fe20000000800 */
[----:B------:R-:W-:Y:S01]  /*5650*/  @!PT LDS RZ, [RZ] ;  /* 0x00000000fffff984 */ /* 0x000fe20000000800 */
[----:B------:R2:W-:Y:S06]  /*5660*/  MEMBAR.ALL.CTA ;  /* 0x0000000000007992 */ /* 0x0005ec0000008000 */
[----:B--2---:R-:W2:Y:S01]  /*5670*/  FENCE.VIEW.ASYNC.S ;  /* 0x00000000000073c6 */ /* 0x004ea20000000000 */
[----:B------:R-:W-:-:S04]  /*5680*/  PRMT R0, RZ, 0x654, R0 ;  /* 0x00000654ff007816 */ /* 0x000fc80000000000 */
[----:B--2---:R2:W-:Y:S01]  /*5690*/  SYNCS.ARRIVE.TRANS64.RED.A1T0 RZ, [R0+URZ], RZ ;  /* 0x000000ff00ff79a7 */ /* 0x0045e200081004ff */
[----:B-1----:R-:W-:Y:S01]  /*56a0*/  LOP3.LUT P1, RZ, R6, 0x1, RZ, 0xc0, !PT ;  /* 0x0000000106ff7812 */ /* 0x002fe2000782c0ff */
[----:B--2---:R-:W-:-:S12]  /*56b0*/  BRA.U UP2, `(.L_x_117) ;  /* 0x0000000102cc7547 */ /* 0x004fd8000b800000 */
[----:B------:R-:W1:Y:S01]  /*56c0*/  LDCU UR6, c[0x0][0x38c] ;  /* 0x00007180ff0677ac */ /* 0x000e620008000800 */
[----:B------:R-:W-:Y:S02]  /*56d0*/  PLOP3.LUT P2, PT, PT, PT, PT, 0x80, 0x8 ;  /* 0x000000000008781c */ /* 0x000fe40003f4f070 */
[----:B------:R-:W-:Y:S01]  /*56e0*/  SHF.L.U32 R5, R9, 0x1f, RZ ;  /* 0x0000001f09057819 */ /* 0x000fe200000006ff */
[----:B------:R-:W-:Y:S02]  /*56f0*/  ULEA UR11, UR22, UR8, 0x3 ;  /* 0x00000008160b7291 */ /* 0x000fe4000f8e18ff */
[----:B-1----:R-:W-:-:S06]  /*5700*/  UISETP.GE.AND UP0, UPT, UR6, 0x1, UPT ;  /* 0x000000010600788c */ /* 0x002fcc000bf06270 */
[----:B------:R-:W-:-:S05]  /*5710*/  PLOP3.LUT P0, PT, PT, PT, UP0, 0x80, 0x8 ;  /* 0x000000000008781c */ /* 0x000fca0003f0f008 */
[----:B------:R-:W-:-:S08]  /*5720*/  @UP0 ULEA UR6, UR21, UR8, 0x3 ;  /* 0x0000000815060291 */ /* 0x000fd0000f8e18ff */
[----:B------:R-:W-:-:S04]  /*5730*/  @P0 SHF.L.U32 R0, R2, 0x1f, RZ ;  /* 0x0000001f02000819 */ /* 0x000fc800000006ff */
[----:B------:R1:W2:Y:S01]  /*5740*/  @P0 SYNCS.PHASECHK.TRANS64.TRYWAIT P2, [UR6], R0 ;  /* 0x00000000ff0005a7 */ /* 0x0002a20008041106 */
[----:B------:R-:W3:Y:S02]  /*5750*/  SYNCS.PHASECHK.TRANS64.TRYWAIT P0, [UR11+0x3b0], R5 ;  /* 0x0003b005ff0075a7 */ /* 0x000ee4000800110b */
[----:B-123--:R-:W-:Y:S05]  /*5760*/  @!P0 BRA `(.L_x_118) ;  /* 0x0000005800708947 */ /* 0x00efea0003800000 */
.L_x_288:
[----:B------:R-:W-:Y:S01]  /*5770*/  UMOV UR19, UR20 ;  /* 0x0000001400137c82 */ /* 0x000fe20008000000 */
[----:B------:R-:W-:Y:S05]  /*5780*/  BRA.U !UP0, `(.L_x_119) ;  /* 0x0000000108887547 */ /* 0x000fea000b800000 */
[----:B------:R-:W-:Y:S02]  /*5790*/  UIADD3 UR19, UPT, UPT, UR23, UR20, URZ ;  /* 0x0000001417137290 */ /* 0x000fe4000fffe0ff */
[----:B------:R-:W-:Y:S02]  /*57a0*/  ULEA UR10, UR22, UR24, 0x6 ;  /* 0x00000018160a7291 */ /* 0x000fe4000f8e30ff */
[----:B------:R-:W-:Y:S01]  /*57b0*/  UPLOP3.LUT UP3, UPT, UPT, UPT, UPT, 0x40, 0x4 ;  /* 0x000000000004789c */ /* 0x000fe20003f6e870 */
[----:B------:R-:W-:Y:S01]  /*57c0*/  UMOV UR18, UR7 ;  /* 0x0000000700127c82 */ /* 0x000fe20008000000 */
[----:B------:R-:W-:-:S09]  /*57d0*/  UMOV UR17, UR21 ;  /* 0x0000001500117c82 */ /* 0x000fd20008000000 */
.L_x_122:
[----:B--2---:R-:W-:Y:S01]  /*57e0*/  ULEA UR9, UR17, UR8, 0x3 ;  /* 0x0000000811097291 */ /* 0x004fe2000f8e18ff */
[----:B---3--:R-:W-:Y:S11]  /*57f0*/  @P2 BRA `(.L_x_120) ;  /* 0x00000000000c2947 */ /* 0x008ff60003800000 */
[----:B-1----:R-:W-:Y:S04]  /*5800*/  SHF.L.U32 R5, R2, 0x1f, RZ ;  /* 0x0000001f02057819 */ /* 0x002fe800000006ff */
[----:B------:R-:W1:Y:S02]  /*5810*/  SYNCS.PHASECHK.TRANS64.TRYWAIT P0, [UR9], R5 ;  /* 0x00000005ff0075a7 */ /* 0x000e640008001109 */
[----:B-1----:R-:W-:Y:S05]  /*5820*/  @!P0 BRA `(.L_x_121) ;  /* 0x0000005800588947 */ /* 0x002fea0003800000 */
.L_x_120:
[----:B------:R-:W-:Y:S01]  /*5830*/  UISETP.NE.AND UP0, UPT, UR18, 0x1, UPT ;  /* 0x000000011200788c */ /* 0x000fe2000bf05270 */
[----:B------:R-:W-:Y:S01]  /*5840*/  PLOP3.LUT P2, PT, PT, PT, PT, 0x80, 0x8 ;  /* 0x000000000008781c */ /* 0x000fe20003f4f070 */
[----:B------:R-:W-:Y:S02]  /*5850*/  UIADD3 UR21, UPT, UPT, UR17, 0x1, URZ ;  /* 0x0000000111157890 */ /* 0x000fe4000fffe0ff */
[----:B------:R-:W-:Y:S02]  /*5860*/  ULEA UR28, UR17, UR15, 0x7 ;  /* 0x0000000f111c7291 */ /* 0x000fe4000f8e38ff */
[----:B------:R-:W-:Y:S01]  /*5870*/  UISETP.NE.AND UP1, UPT, UR21, 0x34, UPT ;  /* 0x000000341500788c */ /* 0x000fe2000bf25270 */
[----:B------:R-:W-:Y:S01]  /*5880*/  PLOP3.LUT P0, PT, PT, PT, UP0, 0x80, 0x8 ;  /* 0x000000000008781c */ /* 0x000fe20003f0f008 */
[----:B------:R-:W-:Y:S02]  /*5890*/  ULEA UR30, UR17, UR14, 0x7 ;  /* 0x0000000e111e7291 */ /* 0x000fe4000f8e38ff */
[----:B------:R-:W-:Y:S02]  /*58a0*/  USEL UR16, URZ, 0x1, UP1 ;  /* 0x00000001ff107887 */ /* 0x000fe40008800000 */
[----:B------:R-:W-:Y:S02]  /*58b0*/  USEL UR21, UR21, URZ, UP1 ;  /* 0x000000ff15157287 */ /* 0x000fe40008800000 */
[----:B------:R-:W-:Y:S02]  /*58c0*/  UIADD3 UR9, UPT, UPT, UR9, 0x1a0, URZ ;  /* 0x000001a009097890 */ /* 0x000fe4000fffe0ff */
[----:B------:R-:W-:Y:S01]  /*58d0*/  @UP0 ULEA UR6, UR21, UR8, 0x3 ;  /* 0x0000000815060291 */ /* 0x000fe2000f8e18ff */
[----:B------:R-:W-:Y:S01]  /*58e0*/  LOP3.LUT R2, R2, UR16, RZ, 0x3c, !PT ;  /* 0x0000001002027c12 */ /* 0x000fe2000f8e3cff */
[----:B------:R-:W-:Y:S01]  /*58f0*/  UMOV UR29, 0xc0004010 ;  /* 0xc0004010001d7882 */ /* 0x000fe20000000000 */
[----:B------:R-:W-:Y:S01]  /*5900*/  UMOV UR31, 0xc0004010 ;  /* 0xc0004010001f7882 */ /* 0x000fe20000000000 */
[----:B------:R-:W-:Y:S01]  /*5910*/  UIADD3 UR20, UPT, UPT, UR20, 0x1, URZ ;  /* 0x0000000114147890 */ /* 0x000fe2000fffe0ff */
[----:B-1----:R-:W-:Y:S01]  /*5920*/  @P0 SHF.L.U32 R0, R2, 0x1f, RZ ;  /* 0x0000001f02000819 */ /* 0x002fe200000006ff */
[----:B------:R-:W-:Y:S02]  /*5930*/  UIADD3 UR18, UPT, UPT, UR18, -0x1, URZ ;  /* 0xffffffff12127890 */ /* 0x000fe4000fffe0ff */
[----:B------:R-:W-:Y:S01]  /*5940*/  UISETP.NE.AND UP0, UPT, UR20, UR19, UPT ;  /* 0x000000131400728c */ /* 0x000fe2000bf05270 */
[----:B------:R2:W3:Y:S01]  /*5950*/  @P0 SYNCS.PHASECHK.TRANS64.TRYWAIT P2, [UR6], R0 ;  /* 0x00000000ff0005a7 */ /* 0x0004e20008041106 */
[----:B------:R2:W-:Y:S01]  /*5960*/  UTCQMMA.2CTA gdesc[UR30], gdesc[UR28], tmem[UR10], tmem[UR26], idesc[UR27], UP3 ;  /* 0x00ff1a1c1e0075ea */ /* 0x0005e20009a0030a */
[----:B------:R-:W-:Y:S01]  /*5970*/  UPLOP3.LUT UP3, UPT, UPT, UPT, UPT, 0x80, 0x8 ;  /* 0x000000000008789c */ /* 0x000fe20003f6f070 */
[----:B------:R2:W-:Y:S01]  /*5980*/  UTCBAR.2CTA.MULTICAST [UR9], URZ, UR13 ;  /* 0x000000ff090073e9 */ /* 0x0005e2000820080d */
[----:B------:R-:W-:Y:S04]  /*5990*/  UMOV UR17, UR21 ;  /* 0x0000001500117c82 */ /* 0x000fe80008000000 */
[----:B------:R-:W-:Y:S05]  /*59a0*/  BRA.U UP0, `(.L_x_122) ;  /* 0xfffffffd008c7547 */ /* 0x000fea000b83ffff */
.L_x_119:
[----:B------:R-:W-:Y:S01]  /*59b0*/  UIADD3 UR11, UPT, UPT, UR11, 0x390, URZ ;  /* 0x000003900b0b7890 */ /* 0x000fe2000fffe0ff */
[----:B------:R-:W-:-:S08]  /*59c0*/  UMOV UR20, UR19 ;  /* 0x0000001300147c82 */ /* 0x000fd00008000000 */
[----:B------:R4:W-:Y:S01]  /*59d0*/  UTCBAR.2CTA.MULTICAST [UR11], URZ, UR12 ;  /* 0x000000ff0b0073e9 */ /* 0x0009e2000820080c */
[----:B------:R-:W-:Y:S02]  /*59e0*/  NOP ;  /* 0x0000000000007918 */ /* 0x000fe40000000000 */
.L_x_117:
[----:B------:R-:W-:Y:S01]  /*59f0*/  UIADD3 UR22, UPT, UPT, UR22, 0x1, URZ ;  /* 0x0000000116167890 */ /* 0x000fe2000fffe0ff */
[----:B------:R-:W-:-:S03]  /*5a00*/  ISETP.NE.AND P0, PT, R8, 0x2, PT ;  /* 0x000000020800780c */ /* 0x000fc60003f05270 */
[----:B------:R-:W-:Y:S01]  /*5a10*/  UISETP.NE.AND UP0, UPT, UR22, 0x4, UPT ;  /* 0x000000041600788c */ /* 0x000fe2000bf05270 */
[----:B-12---:R-:W-:Y:S02]  /*5a20*/  SEL R0, RZ, 0x1, P0 ;  /* 0x00000001ff007807 */ /* 0x006fe40000000000 */
[----:B------:R-:W-:Y:S01]  /*5a30*/  SEL R8, R8, RZ, P0 ;  /* 0x000000ff08087207 */ /* 0x000fe20000000000 */
[----:B------:R-:W-:Y:S01]  /*5a40*/  USEL UR6, URZ, 0x1, UP0 ;  /* 0x00000001ff067887 */ /* 0x000fe20008000000 */
[----:B------:R-:W-:Y:S01]  /*5a50*/  LOP3.LUT R3, R3, R0, RZ, 0x3c, !PT ;  /* 0x0000000003037212 */ /* 0x000fe200078e3cff */
[----:B------:R-:W-:-:S04]  /*5a60*/  USEL UR22, UR22, URZ, UP0 ;  /* 0x000000ff16167287 */ /* 0x000fc80008000000 */
[----:B------:R-:W-:Y:S01]  /*5a70*/  LOP3.LUT R9, R9, UR6, RZ, 0x3c, !PT ;  /* 0x0000000609097c12 */ /* 0x000fe2000f8e3cff */
[----:B------:R-:W-:Y:S07]  /*5a80*/  @P1 BRA `(.L_x_123) ;  /* 0xfffffff800c41947 */ /* 0x000fee000383ffff */
[----:B------:R-:W1:Y:S01]  /*5a90*/  S2UR UR6, SR_CgaCtaId ;  /* 0x00000000000679c3 */ /* 0x000e620000008800 */
[----:B------:R-:W-:Y:S01]  /*5aa0*/  ELECT P0, URZ, PT ;  /* 0x0000000000ff782f */ /* 0x000fe20003800000 */
[----:B------:R-:W-:Y:S01]  /*5ab0*/  HFMA2 R0, -RZ, RZ, 0, 5.9604644775390625e-08 ;  /* 0x00000001ff007431 */ /* 0x000fe200000001ff */
[----:B------:R-:W-:-:S05]  /*5ac0*/  UMOV UR7, 0x40 ;  /* 0x0000004000077882 */ /* 0x000fca0000000000 */
[----:B------:R-:W-:Y:S01]  /*5ad0*/  UVIRTCOUNT.DEALLOC.SMPOOL 0x80 ;  /* 0x000000800000784c */ /* 0x000fe20000000000 */
[----:B------:R-:W-:Y:S02]  /*5ae0*/  UISETP.NE.AND UP0, UPT, UR5, URZ, UPT ;  /* 0x000000ff0500728c */ /* 0x000fe4000bf05270 */
[----:B-1----:R-:W-:-:S09]  /*5af0*/  ULEA UR6, UR6, UR7, 0x18 ;  /* 0x0000000706067291 */ /* 0x002fd2000f8ec0ff */
[----:B------:R1:W-:Y:S01]  /*5b00*/  @P0 STS.U8 [UR6+0x1c], R0 ;  /* 0x00001c00ff000988 */ /* 0x0003e20008000006 */
[----:B------:R-:W-:Y:S05]  /*5b10*/  BRA.U UP0, `(.L_x_124) ;  /* 0x0000000100a07547 */ /* 0x000fea000b800000 */
[----:B------:R-:W-:Y:S01]  /*5b20*/  UIADD3 UR5, UPT, UPT, UR8, 0x3b0, URZ ;  /* 0x000003b008057890 */ /* 0x000fe2000fffe0ff */
[----:B------:R-:W-:-:S03]  /*5b30*/  SHF.L.U32 R3, R9, 0x1f, RZ ;  /* 0x0000001f09037819 */ /* 0x000fc600000006ff */
[----:B------:R-:W-:-:S09]  /*5b40*/  ULEA UR7, UR22, UR5, 0x3 ;  /* 0x0000000516077291 */ /* 0x000fd2000f8e18ff */
[----:B------:R-:W2:Y:S02]  /*5b50*/  SYNCS.PHASECHK.TRANS64.TRYWAIT P0, [UR7], R3 ;  /* 0x00000003ff0075a7 */ /* 0x000ea40008001107 */
[----:B--2---:R-:W-:Y:S05]  /*5b60*/  @!P0 BRA `(.L_x_125) ;  /* 0x0000005400a08947 */ /* 0x004fea0003800000 */
.L_x_291:
        /* <DEDUP_REMOVED lines=9> */
.L_x_293:
        /* <DEDUP_REMOVED lines=9> */
.L_x_295:
[----:B------:R-:W-:-:S04]  /*5c90*/  UIADD3 UR9, UPT, UPT, UR9, 0x1, URZ ;  /* 0x0000000109097890 */ /* 0x000fc8000fffe0ff */
[----:B------:R-:W-:-:S04]  /*5ca0*/  UISETP.NE.AND UP1, UPT, UR9, 0x4, UPT ;  /* 0x000000040900788c */ /* 0x000fc8000bf25270 */
[----:B------:R-:W-:Y:S02]  /*5cb0*/  USEL UR7, URZ, 0x1, UP1 ;  /* 0x00000001ff077887 */ /* 0x000fe40008800000 */
[----:B------:R-:W-:-:S04]  /*5cc0*/  USEL UR9, UR9, URZ, UP1 ;  /* 0x000000ff09097287 */ /* 0x000fc80008800000 */
[----:B------:R-:W-:Y:S01]  /*5cd0*/  ULEA UR9, UR9, UR5, 0x3 ;  /* 0x0000000509097291 */ /* 0x000fe2000f8e18ff */
[----:B-1----:R-:W-:-:S04]  /*5ce0*/  LOP3.LUT R3, R2, UR7, RZ, 0x3c, !PT ;  /* 0x0000000702037c12 */ /* 0x002fc8000f8e3cff */
[----:B------:R-:W-:Y:S01]  /*5cf0*/  SHF.L.U32 R3, R3, 0x1f, RZ ;  /* 0x0000001f03037819 */ /* 0x000fe200000006ff */
[----:B------:R-:W-:-:S04]  /*5d00*/  IMAD.U32 R0, RZ, RZ, UR9 ;  /* 0x00000009ff007e24 */ /* 0x000fc8000f8e00ff */
[----:B------:R1:W2:Y:S03]  /*5d10*/  SYNCS.PHASECHK.TRANS64.TRYWAIT P0, [R0+URZ], R3 ;  /* 0x00000003000075a7 */ /* 0x0002a600080011ff */
[----:B--2---:R-:W-:Y:S05]  /*5d20*/  @!P0 NANOSLEEP.SYNCS 0x989680 ;  /* 0x009896800000895d */ /* 0x004fea0003900000 */
[----:B------:R-:W2:Y:S02]  /*5d30*/  @!P0 SYNCS.PHASECHK.TRANS64 P0, [R0+URZ], R3 ;  /* 0x00000003000085a7 */ /* 0x000ea400080010ff */
[----:B--2---:R-:W-:Y:S05]  /*5d40*/  @P0 BRA `(.L_x_128) ;  /* 0x0000000000200947 */ /* 0x004fea0003800000 */
.L_x_129:
[----:B--2---:R2:W1:Y:S02]  /*5d50*/  SYNCS.PHASECHK.TRANS64.TRYWAIT P0, [R0+URZ], R3 ;  /* 0x00000003000075a7 */ /* 0x00446400080011ff */
[----:B-1----:R-:W-:Y:S05]  /*5d60*/  @!P0 NANOSLEEP.SYNCS 0x989680 ;  /* 0x009896800000895d */ /* 0x002fea0003900000 */
[----:B------:R-:W1:Y:S02]  /*5d70*/  @!P0 SYNCS.PHASECHK.TRANS64 P0, [R0+URZ], R3 ;  /* 0x00000003000085a7 */ /* 0x000e6400080010ff */
[----:B-1----:R-:W-:Y:S05]  /*5d80*/  @!P0 BRA `(.L_x_129) ;  /* 0xfffffffc00f08947 */ /* 0x002fea000383ffff */
[----:B------:R-:W-:Y:S05]  /*5d90*/  BRA `(.L_x_128) ;  /* 0x00000000000c7947 */ /* 0x000fea0003800000 */
.L_x_124:
[----:B------:R-:W-:-:S04]  /*5da0*/  UIADD3 UR5, UPT, UPT, UR8, 0x3f0, URZ ;  /* 0x000003f008057890 */ /* 0x000fc8000fffe0ff */
[----:B------:R-:W-:-:S09]  /*5db0*/  UPRMT UR5, UR4, 0x654, UR5 ;  /* 0x0000065404057896 */ /* 0x000fd20008000005 */
[----:B------:R-:W-:Y:S03]  /*5dc0*/  SYNCS.ARRIVE.TRANS64.RED.A1T0 RZ, [UR5], RZ ;  /* 0x000000ffffff79a7 */ /* 0x000fe60008100405 */
.L_x_128:
[----:B-12---:R-:W-:Y:S01]  /*5dd0*/  SHF.L.U32 R3, RZ, 0x1f, RZ ;  /* 0x0000001fff037819 */ /* 0x006fe200000006ff */
[----:B------:R-:W-:Y:S01]  /*5de0*/  UIADD3 UR5, UPT, UPT, UR8, 0x3f0, URZ ;  /* 0x000003f008057890 */ /* 0x000fe2000fffe0ff */
[----:B------:R-:W-:Y:S02]  /*5df0*/  PLOP3.LUT P0, PT, PT, PT, UP0, 0x80, 0x8 ;  /* 0x000000000008781c */ /* 0x000fe40003f0f008 */
[----:B------:R-:W1:Y:S02]  /*5e00*/  SYNCS.PHASECHK.TRANS64.TRYWAIT P1, [UR8+0x3f0], R3 ;  /* 0x0003f003ff0075a7 */ /* 0x000e640008021108 */
[----:B-1----:R-:W-:Y:S09]  /*5e10*/  @!P1 BRA `(.L_x_130) ;  /* 0x00000054003c9947 */ /* 0x002ff20003800000 */
.L_x_297:
[----:B------:R-:W-:Y:S01]  /*5e20*/  @!UP0 UPRMT UR5, UR4, 0x654, UR5 ;  /* 0x0000065404058896 */ /* 0x000fe20008000005 */
[----:B------:R-:W-:Y:S02]  /*5e30*/  UMOV UR8, 0xffff ;  /* 0x0000ffff00087882 */ /* 0x000fe40000000000 */
[----:B------:R-:W-:-:S06]  /*5e40*/  UMOV UR4, 0x1 ;  /* 0x0000000100047882 */ /* 0x000fcc0000000000 */
[----:B------:R-:W-:Y:S01]  /*5e50*/  @!P0 SYNCS.ARRIVE.TRANS64.RED.A1T0 RZ, [UR5], RZ ;  /* 0x000000ffffff89a7 */ /* 0x000fe20008100405 */
[----:B------:R-:W-:Y:S01]  /*5e60*/  NOP ;  /* 0x0000000000007918 */ /* 0x000fe20000000000 */
[----:B-1----:R-:W1:Y:S01]  /*5e70*/  LDS R0, [UR6+0x14] ;  /* 0x00001406ff007984 */ /* 0x002e620008000800 */
[----:B------:R-:W-:-:S04]  /*5e80*/  ULOP3.LUT UR5, UR24, 0xffff, URZ, 0xc0, !UPT ;  /* 0x0000ffff18057892 */ /* 0x000fc8000f8ec0ff */
[----:B------:R-:W-:-:S04]  /*5e90*/  USHF.R.U32.HI UR5, URZ, 0x5, UR5 ;  /* 0x00000005ff057899 */ /* 0x000fc80008011605 */
[----:B------:R-:W-:Y:S02]  /*5ea0*/  USHF.L.U32 UR8, UR8, UR5, URZ ;  /* 0x0000000508087299 */ /* 0x000fe400080006ff */
[----:B------:R-:W-:-:S04]  /*5eb0*/  USHF.L.U32 UR4, UR4, UR5, URZ ;  /* 0x0000000504047299 */ /* 0x000fc800080006ff */
[----:B-1----:R-:W-:-:S04]  /*5ec0*/  LOP3.LUT R0, R0, UR8, RZ, 0xc0, !PT ;  /* 0x0000000800007c12 */ /* 0x002fc8000f8ec0ff */
[----:B------:R-:W-:-:S13]  /*5ed0*/  ISETP.NE.AND P0, PT, R0, UR8, PT ;  /* 0x0000000800007c0c */ /* 0x000fda000bf05270 */
[----:B------:R-:W-:Y:S05]  /*5ee0*/  @P0 BRA `(.L_x_131) ;  /* 0x0000000000580947 */ /* 0x000fea0003800000 */
[----:B------:R-:W1:Y:S02]  /*5ef0*/  LDS R0, [UR6+0x18] ;  /* 0x00001806ff007984 */ /* 0x000e640008000800 */
[----:B-1----:R-:W-:-:S04]  /*5f00*/  LOP3.LUT R0, R0, UR4, RZ, 0xc0, !PT ;  /* 0x0000000400007c12 */ /* 0x002fc8000f8ec0ff */
[----:B------:R-:W-:-:S13]  /*5f10*/  ISETP.NE.AND P0, PT, R0, UR4, PT ;  /* 0x0000000400007c0c */ /* 0x000fda000bf05270 */
[----:B------:R-:W-:Y:S05]  /*5f20*/  @P0 BRA `(.L_x_132) ;  /* 0x00000000003c0947 */ /* 0x000fea0003800000 */
[----:B------:R-:W1:Y:S01]  /*5f30*/  S2R R2, SR_LANEID ;  /* 0x0000000000027919 */ /* 0x000e620000000000 */
[----:B------:R-:W-:Y:S01]  /*5f40*/  ULOP3.LUT UR8, URZ, UR8, URZ, 0x33, !UPT ;  /* 0x00000008ff087292 */ /* 0x000fe2000f8e33ff */
[----:B------:R-:W-:Y:S01]  /*5f50*/  LOP3.LUT R4, RZ, UR4, RZ, 0x33, !PT ;  /* 0x00000004ff047c12 */ /* 0x000fe2000f8e33ff */
[----:B------:R-:W-:Y:S02]  /*5f60*/  VOTEU.ANY UR7, UPT, PT ;  /* 0x0000000000077886 */ /* 0x000fe400038e0100 */
[----:B------:R-:W-:Y:S01]  /*5f70*/  UFLO.U32 UR7, UR7 ;  /* 0x00000007000772bd */ /* 0x000fe200080e0000 */
[----:B------:R-:W2:Y:S01]  /*5f80*/  REDUX UR4, R4 ;  /* 0x00000000040473c4 */ /* 0x000ea20000000000 */
[----:B------:R-:W-:-:S06]  /*5f90*/  IMAD.U32 R0, RZ, RZ, UR8 ;  /* 0x00000008ff007e24 */ /* 0x000fcc000f8e00ff */
[----:B------:R1:W-:Y:S01]  /*5fa0*/  UTCATOMSWS.AND URZ, UR8 ;  /* 0x0000000800ff79e3 */ /* 0x0003e20008000000 */
[----:B------:R-:W3:Y:S01]  /*5fb0*/  REDUX UR5, R0 ;  /* 0x00000000000573c4 */ /* 0x000ee20000000000 */
[----:B-1----:R-:W-:Y:S01]  /*5fc0*/  ISETP.EQ.U32.AND P0, PT, R2, UR7, PT ;  /* 0x0000000702007c0c */ /* 0x002fe2000bf02070 */
[----:B--2---:R-:W-:Y:S01]  /*5fd0*/  IMAD.U32 R2, RZ, RZ, UR4 ;  /* 0x00000004ff027e24 */ /* 0x004fe2000f8e00ff */
[----:B---3--:R-:W-:-:S11]  /*5fe0*/  MOV R3, UR5 ;  /* 0x0000000500037c02 */ /* 0x008fd60008000f00 */
[----:B------:R1:W-:Y:S04]  /*5ff0*/  @P0 ATOMS.AND RZ, [UR6+0x14], R3 ;  /* 0x00001403ffff098c */ /* 0x0003e8000a800006 */
[----:B------:R1:W-:Y:S01]  /*6000*/  @P0 ATOMS.AND RZ, [UR6+0x18], R2 ;  /* 0x00001802ffff098c */ /* 0x0003e2000a800006 */
[----:B------:R-:W-:Y:S05]  /*6010*/  BRA `(.L_x_133) ;  /* 0x0000000000147947 */ /* 0x000fea0003800000 */
.L_x_132:
[----:B------:R-:W-:Y:S02]  /*6020*/  MOV R2, 0x6040 ;  /* 0x0000604000027802 */ /* 0x000fe40000000f00 */
[----:B---345:R-:W-:Y:S05]  /*6030*/  CALL.REL.NOINC `($__internal_0_$__cuda_sm10x_tcgen05_guardrail_trap_col_being_dealloced_not_returned_by_alloc) ;  /* 0x0000005400907944 */ /* 0x038fea0003c00000 */
[----:B------:R-:W-:Y:S05]  /*6040*/  BRA `(.L_x_133) ;  /* 0x0000000000087947 */ /* 0x000fea0003800000 */
.L_x_131:
[----:B------:R-:W-:Y:S02]  /*6050*/  MOV R2, 0x6070 ;  /* 0x0000607000027802 */ /* 0x000fe40000000f00 */
[----:B---345:R-:W-:Y:S05]  /*6060*/  CALL.REL.NOINC `($__internal_2_$__cuda_sm10x_tcgen05_guardrail_trap_unallocated_columns_being_dealloced) ;  /* 0x00000054009c7944 */ /* 0x038fea0003c00000 */
.L_x_133:
[----:B------:R-:W-:Y:S01]  /*6070*/  NOP ;  /* 0x0000000000007918 */ /* 0x000fe20000000000 */
[----:B----4-:R-:W-:Y:S05]  /*6080*/  EXIT ;  /* 0x000000000000794d */ /* 0x010fea0003800000 */
.L_x_104:
[----:B------:R-:W-:-:S09]  /*6090*/  UISETP.NE.OR UP5, UPT, UR10, 0x3, !UP5 ;  /* 0x000000030a00788c */ /* 0x000fd2000efa5670 */
[----:B------:R-:W-:Y:S05]  /*60a0*/  BRA.U UP5, `(.L_x_134) ;  /* 0x0000000d05707547 */ /* 0x000fea000b800000 */
[----:B------:R-:W1:Y:S01]  /*60b0*/  LDC R0, c[0x0][0xb30] ;  /* 0x0002cc00ff007b82 */ /* 0x000e620000000800 */
[----:B------:R-:W2:Y:S01]  /*60c0*/  LDCU.64 UR8, c[0x0][0x888] ;  /* 0x00011100ff0877ac */ /* 0x000ea20008000a00 */
[----:B------:R-:W-:Y:S02]  /*60d0*/  HFMA2 R29, -RZ, RZ, 0, 0 ;  /* 0x00000000ff1d7431 */ /* 0x000fe400000001ff */
[----:B------:R-:W-:Y:S01]  /*60e0*/  IMAD.MOV.U32 R31, RZ, RZ, 0x1 ;  /* 0x00000001ff1f7424 */ /* 0x000fe200078e00ff */
[----:B------:R-:W-:Y:S01]  /*60f0*/  MOV R23, 0x1000 ;  /* 0x0000100000177802 */ /* 0x000fe20000000f00 */
[----:B------:R-:W3:Y:S01]  /*6100*/  LDCU.64 UR4, c[0x0][0x890] ;  /* 0x00011200ff0477ac */ /* 0x000ee20008000a00 */
[----:B------:R-:W-:Y:S01]  /*6110*/  IMAD.MOV.U32 R30, RZ, RZ, RZ ;  /* 0x000000ffff1e7224 */ /* 0x000fe200078e00ff */
[----:B------:R-:W4:Y:S01]  /*6120*/  LDC R19, c[0x0][0x370] ;  /* 0x0000dc00ff137b82 */ /* 0x000f220000000800 */
[----:B------:R-:W-:Y:S01]  /*6130*/  UMOV UR7, 0x400 ;  /* 0x0000040000077882 */ /* 0x000fe20000000000 */
[----:B------:R-:W-:-:S02]  /*6140*/  UPLOP3.LUT UP1, UPT, UPT, UPT, UPT, 0x40, 0x4 ;  /* 0x000000000004789c */ /* 0x000fc40003f2e870 */
[----:B------:R-:W-:-:S04]  /*6150*/  ULEA UR7, UR37, UR7, 0x18 ;  /* 0x0000000725077291 */ /* 0x000fc8000f8ec0ff */
[----:B------:R-:W4:Y:S01]  /*6160*/  LDC R2, c[0x0][0xb0c] ;  /* 0x0002c300ff027b82 */ /* 0x000f220000000800 */
[----:B------:R-:W-:Y:S02]  /*6170*/  UIADD3 UR13, UPT, UPT, UR7, 0x348, URZ ;  /* 0x00000348070d7890 */ /* 0x000fe4000fffe0ff */
[----:B--2---:R-:W-:Y:S02]  /*6180*/  UISETP.NE.U32.AND UP3, UPT, UR8, URZ, UPT ;  /* 0x000000ff0800728c */ /* 0x004fe4000bf65070 */
[----:B------:R-:W-:Y:S02]  /*6190*/  UIADD3 UR25, UPT, UPT, UR7, 0x340, URZ ;  /* 0x0000034007197890 */ /* 0x000fe4000fffe0ff */
[----:B---3--:R-:W-:Y:S01]  /*61a0*/  UISETP.NE.U32.AND UP4, UPT, UR4, URZ, UPT ;  /* 0x000000ff0400728c */ /* 0x008fe2000bf85070 */
[----:B------:R-:W2:Y:S01]  /*61b0*/  LDC R18, c[0x0][0xb20] ;  /* 0x0002c800ff127b82 */ /* 0x000ea20000000800 */
[----:B-1----:R-:W-:Y:S01]  /*61c0*/  ISETP.NE.AND P1, PT, R0, 0x1, PT ;  /* 0x000000010000780c */ /* 0x002fe20003f25270 */
[----:B------:R-:W-:-:S02]  /*61d0*/  UISETP.NE.AND.EX UP3, UPT, UR9, URZ, UPT, UP3 ;  /* 0x000000ff0900728c */ /* 0x000fc4000bf65330 */
[----:B------:R-:W-:Y:S02]  /*61e0*/  UPRMT UR13, UR37, 0x654, UR13 ;  /* 0x00000654250d7896 */ /* 0x000fe4000800000d */
[----:B------:R-:W-:Y:S02]  /*61f0*/  UISETP.NE.AND.EX UP4, UPT, UR5, URZ, UPT, UP4 ;  /* 0x000000ff0500728c */ /* 0x000fe4000bf85340 */
[----:B------:R-:W1:Y:S08]  /*6200*/  LDC.64 R32, c[0x0][0x348] ;  /* 0x0000d200ff207b82 */ /* 0x000e700000000a00 */
[----:B------:R-:W3:Y:S08]  /*6210*/  LDC.64 R16, c[0x0][0xb10] ;  /* 0x0002c400ff107b82 */ /* 0x000ef00000000a00 */
[----:B------:R-:W1:Y:S08]  /*6220*/  LDC.64 R6, c[0x0][0xb18] ;  /* 0x0002c600ff067b82 */ /* 0x000e700000000a00 */
[----:B------:R-:W1:Y:S08]  /*6230*/  LDC.64 R4, c[0x0][0xb28] ;  /* 0x0002ca00ff047b82 */ /* 0x000e700000000a00 */
[----:B--2-4-:R-:W1:Y:S02]  /*6240*/  LDC R22, c[0x0][0x374] ;  /* 0x0000dd00ff167b82 */ /* 0x014e640000000800 */
.L_x_143:
[C---:B------:R-:W-:Y:S02]  /*6250*/  LEA R0, R30.reuse, UR7, 0x3 ;  /* 0x000000071e007c11 */ /* 0x040fe4000f8e18ff */
[----:B------:R-:W-:Y:S02]  /*6260*/  SHF.L.U32 R3, R29, 0x1f, RZ ;  /* 0x0000001f1d037819 */ /* 0x000fe400000006ff */
[----:B------:R-:W-:Y:S02]  /*6270*/  LEA R24, R30, UR7, 0x4 ;  /* 0x000000071e187c11 */ /* 0x000fe4000f8e20ff */
[----:B--2---:R-:W2:Y:S02]  /*6280*/  SYNCS.PHASECHK.TRANS64.TRYWAIT P0, [R0+URZ+0x370], R3 ;  /* 0x00037003000075a7 */ /* 0x004ea400080011ff */
[----:B--2---:R-:W-:Y:S05]  /*6290*/  @!P0 BRA `(.L_x_135) ;  /* 0x0000005000348947 */ /* 0x004fea0003800000 */
.L_x_298:
[----:B------:R-:W-:Y:S01]  /*62a0*/  ISETP.GE.AND P0, PT, R40, 0x1, PT ;  /* 0x000000012800780c */ /* 0x000fe20003f06270 */
[----:B------:R-:W4:Y:S01]  /*62b0*/  LDS.128 R24, [R24+0x400] ;  /* 0x0004000018187984 */ /* 0x000f220000000c00 */
[----:B--2---:R-:W-:Y:S01]  /*62c0*/  VIADD R0, R0, 0x380 ;  /* 0x0000038000007836 */ /* 0x004fe20000000000 */
[----:B------:R-:W-:Y:S01]  /*62d0*/  @!PT LDS RZ, [RZ] ;  /* 0x00000000fffff984 */ /* 0x000fe20000000800 */
[----:B------:R-:W-:Y:S01]  /*62e0*/  @!PT LDS RZ, [RZ] ;  /* 0x00000000fffff984 */ /* 0x000fe20000000800 */
[----:B------:R-:W-:Y:S01]  /*62f0*/  @!PT LDS RZ, [RZ] ;  /* 0x00000000fffff984 */ /* 0x000fe20000000800 */
[----:B------:R-:W-:Y:S01]  /*6300*/  @!PT LDS RZ, [RZ] ;  /* 0x00000000fffff984 */ /* 0x000fe20000000800 */
[----:B------:R2:W-:Y:S06]  /*6310*/  MEMBAR.ALL.CTA ;  /* 0x0000000000007992 */ /* 0x0005ec0000008000 */
[----:B--2---:R-:W2:Y:S01]  /*6320*/  FENCE.VIEW.ASYNC.S ;  /* 0x00000000000073c6 */ /* 0x004ea20000000000 */
[----:B------:R-:W-:Y:S04]  /*6330*/  PRMT R0, RZ, 0x654, R0 ;  /* 0x00000654ff007816 */ /* 0x000fe80000000000 */
[----:B--2---:R2:W-:Y:S01]  /*6340*/  SYNCS.ARRIVE.TRANS64.RED.A1T0 RZ, [R0+URZ], RZ ;  /* 0x000000ff00ff79a7 */ /* 0x0045e200081004ff */
[----:B----4-:R-:W-:Y:S11]  /*6350*/  LOP3.LUT P3, RZ, R26, 0x1, RZ, 0xc0, !PT ;  /* 0x000000011aff7812 */ /* 0x010ff6000786c0ff */
[----:B------:R-:W-:Y:S02]  /*6360*/  @!UPT UIADD3 URZ, UPT, UPT, URZ, URZ, URZ ;  /* 0x000000fffffff290 */ /* 0x000fe4000fffe0ff */
[----:B------:R-:W-:Y:S02]  /*6370*/  @P3 MOV R13, R24 ;  /* 0x00000018000d3202 */ /* 0x000fe40000000f00 */
[----:B------:R-:W-:Y:S01]  /*6380*/  @P3 LOP3.LUT R8, R25, 0xffff, RZ, 0xc0, !PT ;  /* 0x0000ffff19083812 */ /* 0x000fe200078ec0ff */
[----:B--2---:R-:W-:Y:S06]  /*6390*/  @!P0 BRA `(.L_x_136) ;  /* 0x0000000000a48947 */ /* 0x004fec0003800000 */
[----:B-1----:R-:W-:Y:S01]  /*63a0*/  IMAD.HI.U32 R35, R22, R7, RZ ;  /* 0x0000000716237227 */ /* 0x002fe200078e00ff */
[----:B------:R-:W-:Y:S02]  /*63b0*/  ISETP.NE.AND P0, PT, R6, 0x1, PT ;  /* 0x000000010600780c */ /* 0x000fe40003f05270 */
[----:B------:R-:W-:Y:S01]  /*63c0*/  ISETP.NE.AND P2, PT, R40, 0x1, PT ;  /* 0x000000012800780c */ /* 0x000fe20003f45270 */
[----:B---3--:R-:W-:Y:S01]  /*63d0*/  IMAD.HI.U32 R34, R19, R16, RZ ;  /* 0x0000001013227227 */ /* 0x008fe200078e00ff */
[----:B------:R-:W-:Y:S02]  /*63e0*/  SHF.R.U32.HI R35, RZ, R18, R35 ;  /* 0x00000012ff237219 */ /* 0x000fe40000011623 */
[----:B------:R-:W-:Y:S01]  /*63f0*/  ISETP.NE.AND P4, PT, R2, 0x1, PT ;  /* 0x000000010200780c */ /* 0x000fe20003f85270 */
[----:B------:R-:W-:Y:S01]  /*6400*/  IMAD.HI.U32 R36, R13, R16, RZ ;  /* 0x000000100d247227 */ /* 0x000fe200078e00ff */
[----:B------:R-:W-:Y:S02]  /*6410*/  SHF.R.U32.HI R34, RZ, R17, R34 ;  /* 0x00000011ff227219 */ /* 0x000fe40000011622 */
[----:B------:R-:W-:Y:S01]  /*6420*/  SEL R3, R22, R35, !P0 ;  /* 0x0000002316037207 */ /* 0x000fe20004000000 */
[C---:B------:R-:W-:Y:S01]  /*6430*/  IMAD.HI.U32 R35, R8.reuse, R7, RZ ;  /* 0x0000000708237227 */ /* 0x040fe200078e00ff */
[----:B------:R-:W-:Y:S02]  /*6440*/  SEL R11, R19, R34, !P4 ;  /* 0x00000022130b7207 */ /* 0x000fe40006000000 */
[----:B------:R-:W-:Y:S01]  /*6450*/  SHF.R.U32.HI R36, RZ, R17, R36 ;  /* 0x00000011ff247219 */ /* 0x000fe20000011624 */
[----:B------:R-:W-:Y:S01]  /*6460*/  IMAD.HI.U32 R38, R3, R4, RZ ;  /* 0x0000000403267227 */ /* 0x000fe200078e00ff */
[----:B------:R-:W-:Y:S03]  /*6470*/  SHF.R.U32.HI R35, RZ, R18, R35 ;  /* 0x00000012ff237219 */ /* 0x000fe60000011623 */
[----:B------:R-:W-:Y:S01]  /*6480*/  IMAD.HI.U32 R34, R11, R4, RZ ;  /* 0x000000040b227227 */ /* 0x000fe200078e00ff */
[----:B------:R-:W-:Y:S02]  /*6490*/  @P2 SHF.R.U32.HI R3, RZ, R5, R38 ;  /* 0x00000005ff032219 */ /* 0x000fe40000011626 */
[----:B------:R-:W-:Y:S02]  /*64a0*/  SEL R9, R8, R35, !P0 ;  /* 0x0000002308097207 */ /* 0x000fe40004000000 */
[----:B------:R-:W-:Y:S01]  /*64b0*/  @P2 SHF.R.U32.HI R11, RZ, R5, R34 ;  /* 0x00000005ff0b2219 */ /* 0x000fe20000011622 */
[C---:B------:R-:W-:Y:S01]  /*64c0*/  IMAD R10, R40.reuse, R3, RZ ;  /* 0x00000003280a7224 */ /* 0x040fe200078e02ff */
[----:B------:R-:W-:Y:S01]  /*64d0*/  SEL R3, R13, R36, !P4 ;  /* 0x000000240d037207 */ /* 0x000fe20006000000 */
[C---:B------:R-:W-:Y:S03]  /*64e0*/  IMAD.HI.U32 R14, R9.reuse, R4, RZ ;  /* 0x00000004090e7227 */ /* 0x040fe600078e00ff */
[----:B------:R-:W-:Y:S01]  /*64f0*/  ISETP.GE.AND P0, PT, R9, R10, PT ;  /* 0x0000000a0900720c */ /* 0x000fe20003f06270 */
[C---:B------:R-:W-:Y:S01]  /*6500*/  IMAD R12, R40.reuse, R11, RZ ;  /* 0x0000000b280c7224 */ /* 0x040fe200078e02ff */
[-C--:B------:R-:W-:Y:S04]  /*6510*/  SHF.R.U32.HI R14, RZ, R5.reuse, R14 ;  /* 0x00000005ff0e7219 */ /* 0x080fe8000001160e */
[----:B------:R-:W-:Y:S02]  /*6520*/  ISETP.GE.OR P0, PT, R3, R12, P0 ;  /* 0x0000000c0300720c */ /* 0x000fe40000706670 */
[----:B------:R-:W-:Y:S05]  /*6530*/  SEL R15, R9, R14, !P2 ;  /* 0x0000000e090f7207 */ /* 0x000fea0005000000 */
[----:B------:R-:W-:Y:S04]  /*6540*/  IMAD.MOV R14, RZ, RZ, -R15 ;  /* 0x000000ffff0e7224 */ /* 0x000fe800078e0a0f */
[----:B------:R-:W-:Y:S02]  /*6550*/  IMAD R14, R40, R14, R9 ;  /* 0x0000000e280e7224 */ /* 0x000fe400078e0209 */
[C---:B------:R-:W-:Y:S05]  /*6560*/  @!P0 IMAD.HI.U32 R10, R3.reuse, R4, RZ ;  /* 0x00000004030a8227 */ /* 0x040fea00078e00ff */
[----:B------:R-:W-:Y:S04]  /*6570*/  @!P0 SHF.R.U32.HI R10, RZ, R5, R10 ;  /* 0x00000005ff0a8219 */ /* 0x000fe8000001160a */
[----:B------:R-:W-:Y:S01]  /*6580*/  @!P0 SEL R0, R3, R10, !P2 ;  /* 0x0000000a03008207 */ /* 0x000fe20005000000 */
[----:B------:R-:W-:Y:S03]  /*6590*/  IMAD.MOV R10, RZ, RZ, -R3 ;  /* 0x000000ffff0a7224 */ /* 0x000fe600078e0a03 */
[----:B------:R-:W-:Y:S01]  /*65a0*/  @!P0 IADD3 R15, PT, PT, R15, -R0, RZ ;  /* 0x800000000f0f8210 */ /* 0x000fe20007ffe0ff */
[----:B------:R-:W-:Y:S01]  /*65b0*/  @!P0 IMAD R0, R11, R14, R0 ;  /* 0x0000000e0b008224 */ /* 0x000fe200078e0200 */
[----:B------:R-:W-:Y:S01]  /*65c0*/  IADD3 R11, PT, PT, -R9, RZ, RZ ;  /* 0x000000ff090b7210 */ /* 0x000fe20007ffe1ff */
[----:B------:R-:W-:Y:S02]  /*65d0*/  IMAD R13, R2, R10, R13 ;  /* 0x0000000a020d7224 */ /* 0x000fe400078e020d */
[----:B------:R-:W-:Y:S02]  /*65e0*/  @!P0 IMAD R9, R15, R40, R3 ;  /* 0x000000280f098224 */ /* 0x000fe400078e0203 */
[----:B------:R-:W-:Y:S02]  /*65f0*/  @!P0 IMAD.MOV.U32 R3, RZ, RZ, R0 ;  /* 0x000000ffff038224 */ /* 0x000fe400078e0000 */
[----:B------:R-:W-:Y:S02]  /*6600*/  IMAD R8, R6, R11, R8 ;  /* 0x0000000b06087224 */ /* 0x000fe400078e0208 */
[----:B------:R-:W-:Y:S02]  /*6610*/  IMAD R13, R3, R2, R13 ;  /* 0x00000002030d7224 */ /* 0x000fe400078e020d */
[----:B------:R-:W-:Y:S02]  /*6620*/  IMAD R8, R9, R6, R8 ;  /* 0x0000000609087224 */ /* 0x000fe400078e0208 */
.L_x_136:
[----:B------:R-:W-:Y:S05]  /*6630*/  BRA.U UP1, `(.L_x_137) ;  /* 0x0000000101107547 */ /* 0x000fea000b800000 */
[----:B------:R-:W-:Y:S04]  /*6640*/  MOV R0, UR6 ;  /* 0x0000000600007c02 */ /* 0x000fe80008000f00 */
[----:B------:R-:W-:Y:S04]  /*6650*/  SHF.L.U32 R3, R0, 0x1f, RZ ;  /* 0x0000001f00037819 */ /* 0x000fe800000006ff */
[----:B------:R-:W2:Y:S02]  /*6660*/  SYNCS.PHASECHK.TRANS64.TRYWAIT P0, [UR7+0x368], R3 ;  /* 0x00036803ff0075a7 */ /* 0x000ea40008001107 */
[----:B--2---:R-:W-:Y:S05]  /*6670*/  @!P0 BRA `(.L_x_138) ;  /* 0x0000004c00508947 */ /* 0x004fea0003800000 */
.L_x_137:
[----:B------:R-:W-:Y:S02]  /*6680*/  R2UR UR26, R20 ;  /* 0x00000000141a72ca */ /* 0x000fe400000e0000 */
[----:B------:R-:W-:Y:S02]  /*6690*/  R2UR UR27, R21 ;  /* 0x00000000151b72ca */ /* 0x000fe400000e0000 */
[----:B------:R-:W-:Y:S02]  /*66a0*/  ISETP.NE.U32.AND P2, PT, RZ, UR4, PT ;  /* 0x00000004ff007c0c */ /* 0x000fe4000bf45070 */
[----:B------:R-:W-:Y:S02]  /*66b0*/  SHF.L.U32 R12, R31, 0x1f, RZ ;  /* 0x0000001f1f0c7819 */ /* 0x000fe400000006ff */
[----:B------:R-:W-:Y:S05]  /*66c0*/  ISETP.NE.AND.EX P2, PT, RZ, UR5, PT, P2 ;  /* 0x00000005ff007c0c */ /* 0x000fea000bf45320 */
[----:B------:R-:W-:Y:S02]  /*66d0*/  USHF.L.U32 UR26, UR26, 0x7, URZ ;  /* 0x000000071a1a7899 */ /* 0x000fe400080006ff */
[----:B------:R-:W-:Y:S01]  /*66e0*/  USHF.L.U32 UR27, UR27, 0x6, URZ ;  /* 0x000000061b1b7899 */ /* 0x000fe200080006ff */
[----:B------:R-:W-:Y:S11]  /*66f0*/  BRA.U !UP4, `(.L_x_139) ;  /* 0x000000010c347547 */ /* 0x000ff6000b800000 */
[----:B------:R-:W-:Y:S01]  /*6700*/  UPLOP3.LUT UP0, UPT, UPT, UPT, UP3, 0x80, 0x8 ;  /* 0x000000000008789c */ /* 0x000fe20003f0f030 */
[----:B--2---:R-:W-:Y:S02]  /*6710*/  HFMA2 R0, -RZ, RZ, 0, 5.9604644775390625e-08 ;  /* 0x00000001ff007431 */ /* 0x004fe400000001ff */
[----:B------:R-:W-:Y:S03]  /*6720*/  IMAD.MOV.U32 R95, RZ, RZ, 0x1 ;  /* 0x00000001ff5f7424 */ /* 0x000fe600078e00ff */
[----:B------:R-:W-:Y:S05]  /*6730*/  PLOP3.LUT P0, PT, PT, PT, UP0, 0x80, 0x8 ;  /* 0x000000000008781c */ /* 0x000fea0003f0f008 */
[----:B------:R-:W2:Y:S01]  /*6740*/  @UP0 LDCU.64 UR10, c[0x0][0x888] ;  /* 0x00011100ff0a07ac */ /* 0x000ea20008000a00 */
[----:B------:R-:W-:Y:S07]  /*6750*/  @UP0 UIMAD UR8, UR36, UR4, URZ ;  /* 0x00000004240802a4 */ /* 0x000fee000f8e02ff */
[----:B------:R-:W-:Y:S01]  /*6760*/  @!P0 PRMT R95, R0, 0x7610, R95 ;  /* 0x00007610005f8816 */ /* 0x000fe2000000005f */
[----:B--2---:R-:W-:Y:S03]  /*6770*/  @UP0 UIMAD.WIDE UR10, UR8, 0x4, UR10 ;  /* 0x00000004080a08a5 */ /* 0x004fe6000f8e020a */
[----:B------:R-:W2:Y:S03]  /*6780*/  @!UP0 LDCU UR8, c[0x0][0x880] ;  /* 0x00011000ff0887ac */ /* 0x000ea60008000800 */
[----:B------:R-:W-:Y:S01]  /*6790*/  IMAD.U32 R10, RZ, RZ, UR10 ;  /* 0x0000000aff0a7e24 */ /* 0x000fe2000f8e00ff */
[----:B------:R-:W-:Y:S05]  /*67a0*/  MOV R11, UR11 ;  /* 0x0000000b000b7c02 */ /* 0x000fea0008000f00 */
[----:B-----5:R4:W5:Y:S02]  /*67b0*/  @P0 LDG.E R49, desc[UR46][R10.64] ;  /* 0x0000002e0a310981 */ /* 0x020964000c1e1900 */
[----:B--2-4-:R-:W-:Y:S07]  /*67c0*/  @!P0 IMAD.U32 R49, RZ, RZ, UR8 ;  /* 0x00000008ff318e24 */ /* 0x014fee000f8e00ff */
.L_x_139:
[----:B-----5:R-:W-:Y:S01]  /*67d0*/  @!P2 FSETP.EQ.AND P0, PT, R49, RZ, PT ;  /* 0x000000ff3100a20b */ /* 0x020fe20003f02000 */
[----:B------:R-:W-:Y:S01]  /*67e0*/  @!UPT UIADD3 URZ, UPT, UPT, URZ, URZ, URZ ;  /* 0x000000fffffff290 */ /* 0x000fe2000fffe0ff */
[----:B------:R-:W-:Y:S11]  /*67f0*/  @!P2 BRA `(.L_x_140) ;  /* 0x000000000014a947 */ /* 0x000ff60003800000 */
[----:B------:R-:W-:Y:S02]  /*6800*/  LOP3.LUT P2, RZ, R95, 0xff, RZ, 0xc0, !PT ;  /* 0x000000ff5fff7812 */ /* 0x000fe4000784c0ff */
[----:B------:R-:W-:Y:S04]  /*6810*/  PLOP3.LUT P0, PT, PT, PT, UP0, 0x80, 0x8 ;  /* 0x000000000008781c */ /* 0x000fe80003f0f008 */
[----:B------:R-:W-:Y:S07]  /*6820*/  PLOP3.LUT P0, PT, P0, PT, PT, 0x8, 0x80 ;  /* 0x000000000080781c */ /* 0x000fee000070e170 */
[----:B------:R-:W-:Y:S11]  /*6830*/  @P2 FSETP.EQ.AND P0, PT, R49, RZ, PT ;  /* 0x000000ff3100220b */ /* 0x000ff60003f02000 */
[----:B------:R-:W-:Y:S02]  /*6840*/  @!UPT UIADD3 URZ, UPT, UPT, URZ, URZ, URZ ;  /* 0x000000fffffff290 */ /* 0x000fe4000fffe0ff */
.L_x_140:
[----:B------:R-:W4:Y:S01]  /*6850*/  SYNCS.PHASECHK.TRANS64.TRYWAIT P2, [UR7+0x350], R12 ;  /* 0x0003500cff0075a7 */ /* 0x000f220008041107 */
[----:B------:R-:W-:Y:S04]  /*6860*/  ELECT P4, URZ, PT ;  /* 0x0000000000ff782f */ /* 0x000fe80003880000 */
[----:B------:R-:W-:Y:S11]  /*6870*/  PLOP3.LUT P4, PT, P0, P4, PT, 0xf2, 0x2f ;  /* 0x00000000002f781c */ /* 0x000ff60000789e72 */
[----:B------:R-:W-:Y:S02]  /*6880*/  @!UPT UIADD3 URZ, UPT, UPT, URZ, URZ, URZ ;  /* 0x000000fffffff290 */ /* 0x000fe4000fffe0ff */
[----:B-1----:R-:W-:Y:S05]  /*6890*/  @!P4 IADD3 R21, P0, PT, R32, 0x580, RZ ;  /* 0x000005802015c810 */ /* 0x002fea0007f1e0ff */
[----:B------:R-:W-:Y:S01]  /*68a0*/  @!P4 IMAD.X R20, RZ, RZ, R33, P0 ;  /* 0x000000ffff14c224 */ /* 0x000fe200000e0621 */
[----:B----4-:R-:W-:Y:S07]  /*68b0*/  @!P2 BRA `(.L_x_141) ;  /* 0x0000004800d8a947 */ /* 0x010fee0003800000 */
.L_x_301:
[----:B------:R-:W4:Y:S01]  /*68c0*/  LDC.64 R14, c[0x0][0xb10] ;  /* 0x0002c400ff0e7b82 */ /* 0x000f220000000a00 */
[----:B------:R-:W-:Y:S01]  /*68d0*/  @!P4 R2UR UR9, R21 ;  /* 0x000000001509c2ca */ /* 0x000fe200000e0000 */
[----:B------:R-:W-:Y:S01]  /*68e0*/  VOTEU.ALL UP1, P4 ;  /* 0x0000000000ff7886 */ /* 0x000fe20002020000 */
[----:B------:R-:W-:Y:S01]  /*68f0*/  @!P4 R2UR UR8, R20 ;  /* 0x000000001408c2ca */ /* 0x000fe200000e0000 */
[----:B------:R-:W-:Y:S01]  /*6900*/  VOTEU.ALL UP2, P4 ;  /* 0x0000000000ff7886 */ /* 0x000fe20002040000 */
[----:B------:R-:W-:Y:S03]  /*6910*/  UMOV UR16, 0x0 ;  /* 0x0000000000107882 */ /* 0x000fe60000000000 */
[----:B------:R-:W5:Y:S01]  /*6920*/  LDC.64 R10, c[0x0][0xb18] ;  /* 0x0002c600ff0a7b82 */ /* 0x000f620000000a00 */
[----:B------:R-:W-:Y:S01]  /*6930*/  @!UP1 UIADD3 UR24, UPT, UPT, UR7, 0x500, URZ ;  /* 0x0000050007189890 */ /* 0x000fe2000fffe0ff */
[----:B------:R-:W-:Y:S01]  /*6940*/  @P3 SHF.R.U32.HI R28, RZ, 0x10, R25 ;  /* 0x00000010ff1c3819 */ /* 0x000fe20000011619 */
[----:B------:R-:W-:Y:S01]  /*6950*/  UMOV UR17, 0x10000000 ;  /* 0x1000000000117882 */ /* 0x000fe20000000000 */
[----:B------:R-:W-:Y:S01]  /*6960*/  UMOV UR28, UR36 ;  /* 0x00000024001c7c82 */ /* 0x000fe20008000000 */
[----:B------:R-:W-:Y:S03]  /*6970*/  @!UP1 UIADD3 UR10, UPT, UPT, UR26, 0x40, URZ ;  /* 0x000000401a0a9890 */ /* 0x000fe6000fffe0ff */
[----:B--2---:R-:W2:Y:S01]  /*6980*/  @!P1 LDC R0, c[0x0][0xb20] ;  /* 0x0002c800ff009b82 */ /* 0x004ea20000000800 */
[----:B------:R-:W-:Y:S01]  /*6990*/  UMOV UR11, UR27 ;  /* 0x0000001b000b7c82 */ /* 0x000fe20008000000 */
[----:B------:R-:W-:Y:S01]  /*69a0*/  IMAD.U32 R20, RZ, RZ, UR9 ;  /* 0x00000009ff147e24 */ /* 0x000fe2000f8e00ff */
[----:B------:R-:W-:Y:S05]  /*69b0*/  UMOV UR9, UR25 ;  /* 0x0000001900097c82 */ /* 0x000fea0008000000 */
[----:B-1----:R-:W1:Y:S01]  /*69c0*/  @!P1 LDC R3, c[0x0][0xb0c] ;  /* 0x0002c300ff039b82 */ /* 0x002e620000000800 */
[----:B------:R-:W-:Y:S01]  /*69d0*/  IMAD.U32 R21, RZ, RZ, UR8 ;  /* 0x00000008ff157e24 */ /* 0x000fe2000f8e00ff */
[----:B------:R-:W-:Y:S01]  /*69e0*/  @!UP1 UIADD3 UR8, UPT, UPT, UR7, 0xd00, URZ ;  /* 0x00000d0007089890 */ /* 0x000fe2000fffe0ff */
[----:B------:R-:W-:Y:S01]  /*69f0*/  @!P4 R2UR UR18, R20 ;  /* 0x000000001412c2ca */ /* 0x000fe200000e0000 */
[----:B------:R-:W-:Y:S01]  /*6a00*/  VOTEU.ALL UP1, P4 ;  /* 0x0000000000ff7886 */ /* 0x000fe20002020000 */
[----:B------:R-:W-:Y:S01]  /*6a10*/  @!P4 IMAD.MOV.U32 R20, RZ, RZ, 0x1000 ;  /* 0x00001000ff14c424 */ /* 0x000fe200078e00ff */
[----:B------:R-:W-:Y:S01]  /*6a20*/  @!P4 R2UR UR19, R21 ;  /* 0x000000001513c2ca */ /* 0x000fe200000e0000 */
[----:B------:R-:W-:Y:S01]  /*6a30*/  UMOV UR12, UR36 ;  /* 0x00000024000c7c82 */ /* 0x000fe20008000000 */
[----:B------:R-:W-:Y:S01]  /*6a40*/  UPRMT UR14, UR37, 0x654, UR25 ;  /* 0x00000654250e7896 */ /* 0x000fe20008000019 */
[----:B------:R-:W-:Y:S10]  /*6a50*/  VIADD R30, R30, 0x1 ;  /* 0x000000011e1e7836 */ /* 0x000ff40000000000 */
[----:B------:R1:W-:Y:S02]  /*6a60*/  @!UP2 UTMALDG.3D [UR24], [UR18], desc[UR16] ;  /* 0x000010181200a5b4 */ /* 0x0003e40008011000 */
[----:B-1----:R-:W-:Y:S01]  /*6a70*/  @!P1 ISETP.NE.AND P2, PT, R3, 0x1, PT ;  /* 0x000000010300980c */ /* 0x002fe20003f45270 */
[C---:B----4-:R-:W-:Y:S01]  /*6a80*/  @!P1 IMAD.HI.U32 R14, R13.reuse, R14, RZ ;  /* 0x0000000e0d0e9227 */ /* 0x050fe200078e00ff */
[----:B-----5:R-:W-:Y:S01]  /*6a90*/  @!P1 ISETP.NE.AND P0, PT, R10, 0x1, PT ;  /* 0x000000010a00980c */ /* 0x020fe20003f05270 */
[----:B------:R1:W-:Y:S01]  /*6aa0*/  @!UP1 UTMALDG.3D [UR8], [UR18], desc[UR16] ;  /* 0x00001008120095b4 */ /* 0x0003e20008011000 */
[----:B------:R1:W-:Y:S01]  /*6ab0*/  @!P4 SYNCS.ARRIVE.TRANS64.RED.A0TR RZ, [UR7+0x340], R20 ;  /* 0x00034014ffffc9a7 */ /* 0x0003e20008300407 */
[C---:B------:R-:W-:Y:S01]  /*6ac0*/  @!P1 IMAD.HI.U32 R11, R8.reuse, R11, RZ ;  /* 0x0000000b080b9227 */ /* 0x040fe200078e00ff */
[----:B------:R-:W-:Y:S04]  /*6ad0*/  @!P1 SHF.R.U32.HI R14, RZ, R15, R14 ;  /* 0x0000000fff0e9219 */ /* 0x000fe8000001160e */
[----:B--2---:R-:W-:Y:S02]  /*6ae0*/  @!P1 SHF.R.U32.HI R9, RZ, R0, R11 ;  /* 0x00000000ff099219 */ /* 0x004fe4000001160b */
[----:B------:R-:W-:Y:S02]  /*6af0*/  @!P1 SEL R14, R13, R14, !P2 ;  /* 0x0000000e0d0e9207 */ /* 0x000fe40005000000 */
[----:B------:R-:W-:Y:S05]  /*6b00*/  @!P1 SEL R9, R8, R9, !P0 ;  /* 0x0000000908099207 */ /* 0x000fea0004000000 */
[----:B------:R-:W-:Y:S01]  /*6b10*/  @!P1 IMAD.IADD R0, R9, 0x1, -R14 ;  /* 0x0000000109009824 */ /* 0x000fe200078e0a0e */
[----:B------:R-:W-:Y:S01]  /*6b20*/  SYNCS.ARRIVE.TRANS64.RED.A1T0 RZ, [UR14], RZ ;  /* 0x000000ffffff79a7 */ /* 0x000fe2000810040e */
[----:B------:R-:W-:Y:S02]  /*6b30*/  @!P1 IMAD.IADD R9, R14, 0x1, -R9 ;  /* 0x000000010e099824 */ /* 0x000fe400078e0a09 */
[----:B------:R-:W-:Y:S02]  /*6b40*/  @!P1 IMAD R13, R0, R3, R13 ;  /* 0x00000003000d9224 */ /* 0x000fe400078e020d */
[----:B------:R-:W-:Y:S01]  /*6b50*/  @!P1 IMAD R8, R9, R10, R8 ;  /* 0x0000000a09089224 */ /* 0x000fe200078e0208 */
[----:B------:R-:W2:Y:S02]  /*6b60*/  SYNCS.PHASECHK.TRANS64.TRYWAIT P5, [UR7+0x358], R12 ;  /* 0x0003580cff0075a7 */ /* 0x000ea400080a1107 */
[----:B-12---:R-:W-:Y:S05]  /*6b70*/  @!P5 BRA `(.L_x_142) ;  /* 0x000000480040d947 */ /* 0x006fea0003800000 */
.L_x_303:
[----:B-1----:R-:W-:Y:S01]  /*6b80*/  @!P4 IADD3 R3, P0, PT, R32, 0x580, RZ ;  /* 0x000005802003c810 */ /* 0x002fe20007f1e0ff */
[----:B------:R-:W-:Y:S01]  /*6b90*/  VOTEU.ALL UP1, P4 ;  /* 0x0000000000ff7886 */ /* 0x000fe20002020000 */
[----:B------:R-:W-:Y:S01]  /*6ba0*/  VOTEU.ALL UP2, P4 ;  /* 0x0000000000ff7886 */ /* 0x000fe20002040000 */
[----:B------:R-:W-:Y:S01]  /*6bb0*/  UMOV UR14, 0x0 ;  /* 0x00000000000e7882 */ /* 0x000fe20000000000 */
[----:B------:R-:W-:Y:S01]  /*6bc0*/  @!P4 R2UR UR9, R3 ;  /* 0x000000000309c2ca */ /* 0x000fe200000e0000 */
[----:B------:R-:W-:Y:S01]  /*6bd0*/  @!P4 IMAD.X R0, RZ, RZ, R33, P0 ;  /* 0x000000ffff00c224 */ /* 0x000fe200000e0621 */
[----:B------:R-:W-:Y:S01]  /*6be0*/  @!UP1 UIADD3 UR17, UPT, UPT, UR7, 0x348, URZ ;  /* 0x0000034807119890 */ /* 0x000fe2000fffe0ff */
[----:B------:R-:W-:Y:S01]  /*6bf0*/  ISETP.NE.AND P0, PT, R30, 0x2, PT ;  /* 0x000000021e00780c */ /* 0x000fe20003f05270 */
[----:B------:R-:W-:Y:S01]  /*6c00*/  @!UP1 UIADD3 UR18, UPT, UPT, UR26, 0x20, URZ ;  /* 0x000000201a129890 */ /* 0x000fe2000fffe0ff */
[----:B------:R-:W-:Y:S01]  /*6c10*/  LOP3.LUT R31, R31, 0x1, RZ, 0x3c, !PT ;  /* 0x000000011f1f7812 */ /* 0x000fe200078e3cff */
[----:B------:R-:W-:Y:S01]  /*6c20*/  @!UP1 UIADD3 UR16, UPT, UPT, UR7, 0x1500, URZ ;  /* 0x0000150007109890 */ /* 0x000fe2000fffe0ff */
[----:B------:R-:W-:Y:S01]  /*6c30*/  @!P4 R2UR UR8, R0 ;  /* 0x000000000008c2ca */ /* 0x000fe200000e0000 */
[----:B------:R-:W-:Y:S01]  /*6c40*/  UMOV UR15, 0x10000000 ;  /* 0x10000000000f7882 */ /* 0x000fe20000000000 */
[----:B------:R-:W-:Y:S01]  /*6c50*/  UMOV UR19, UR27 ;  /* 0x0000001b00137c82 */ /* 0x000fe20008000000 */
[----:B------:R-:W-:Y:S01]  /*6c60*/  UMOV UR20, UR36 ;  /* 0x0000002400147c82 */ /* 0x000fe20008000000 */
[----:B------:R-:W-:Y:S01]  /*6c70*/  @!UP1 UIADD3 UR10, UPT, UPT, UR26, 0x60, URZ ;  /* 0x000000601a0a9890 */ /* 0x000fe2000fffe0ff */
[----:B------:R-:W-:Y:S01]  /*6c80*/  SEL R0, RZ, 0x1, P0 ;  /* 0x00000001ff007807 */ /* 0x000fe20000000000 */
[----:B------:R-:W-:Y:S01]  /*6c90*/  IMAD.U32 R10, RZ, RZ, UR9 ;  /* 0x00000009ff0a7e24 */ /* 0x000fe2000f8e00ff */
[----:B------:R-:W-:Y:S01]  /*6ca0*/  UMOV UR11, UR27 ;  /* 0x0000001b000b7c82 */ /* 0x000fe20008000000 */
[----:B------:R-:W-:Y:S01]  /*6cb0*/  UMOV UR12, UR36 ;  /* 0x00000024000c7c82 */ /* 0x000fe20008000000 */
[----:B------:R-:W-:Y:S01]  /*6cc0*/  UMOV UR9, UR17 ;  /* 0x0000001100097c82 */ /* 0x000fe20008000000 */
[----:B------:R-:W-:Y:S01]  /*6cd0*/  @P3 R2UR UR36, R28 ;  /* 0x000000001c2432ca */ /* 0x000fe200000e0000 */
[----:B------:R-:W-:Y:S01]  /*6ce0*/  IMAD.IADD R20, R8, 0x1, R94 ;  /* 0x0000000108147824 */ /* 0x000fe200078e025e */
[----:B------:R-:W-:Y:S01]  /*6cf0*/  @!P4 R2UR UR22, R10 ;  /* 0x000000000a16c2ca */ /* 0x000fe200000e0000 */
[----:B------:R-:W-:Y:S01]  /*6d00*/  IMAD.U32 R11, RZ, RZ, UR8 ;  /* 0x00000008ff0b7e24 */ /* 0x000fe2000f8e00ff */
[----:B------:R-:W-:Y:S01]  /*6d10*/  @!UP1 UIADD3 UR8, UPT, UPT, UR7, 0x1d00, URZ ;  /* 0x00001d0007089890 */ /* 0x000fe2000fffe0ff */
[----:B------:R-:W-:Y:S01]  /*6d20*/  LOP3.LUT R29, R29, R0, RZ, 0x3c, !PT ;  /* 0x000000001d1d7212 */ /* 0x000fe200078e3cff */
[----:B------:R-:W-:Y:S01]  /*6d30*/  VOTEU.ALL UP1, P4 ;  /* 0x0000000000ff7886 */ /* 0x000fe20002020000 */
[----:B------:R-:W-:Y:S01]  /*6d40*/  IMAD.IADD R21, R13, 0x1, R96 ;  /* 0x000000010d157824 */ /* 0x000fe200078e0260 */
[----:B------:R-:W-:Y:S02]  /*6d50*/  @!P4 R2UR UR23, R11 ;  /* 0x000000000b17c2ca */ /* 0x000fe400000e0000 */
[----:B------:R-:W-:Y:S11]  /*6d60*/  SEL R30, R30, RZ, P0 ;  /* 0x000000ff1e1e7207 */ /* 0x000ff60000000000 */
[----:B------:R2:W-:Y:S01]  /*6d70*/  @!UP2 UTMALDG.3D [UR16], [UR22], desc[UR14] ;  /* 0x00000e101600a5b4 */ /* 0x0005e20008011000 */
[----:B------:R2:W-:Y:S01]  /*6d80*/  @!UP1 UTMALDG.3D [UR8], [UR22], desc[UR14] ;  /* 0x00000e08160095b4 */ /* 0x0005e20008011000 */
[----:B------:R2:W-:Y:S01]  /*6d90*/  @!P4 SYNCS.ARRIVE.TRANS64.RED.A0TR RZ, [UR7+0x348], R23 ;  /* 0x00034817ffffc9a7 */ /* 0x0005e20008300407 */
[----:B------:R-:W-:Y:S01]  /*6da0*/  UPLOP3.LUT UP1, UPT, UPT, UPT, UPT, 0x80, 0x8 ;  /* 0x000000000008789c */ /* 0x000fe20003f2f070 */
[----:B------:R-:W-:Y:S01]  /*6db0*/  SYNCS.ARRIVE.TRANS64.RED.A1T0 RZ, [UR13], RZ ;  /* 0x000000ffffff79a7 */ /* 0x000fe2000810040d */
[----:B------:R-:W-:Y:S09]  /*6dc0*/  @P3 BRA `(.L_x_143) ;  /* 0xfffffff400203947 */ /* 0x000ff2000383ffff */
[----:B------:R-:W-:-:S04]  /*6dd0*/  SHF.L.U32 R3, R31, 0x1f, RZ ;  /* 0x0000001f1f037819 */ /* 0x000fc800000006ff */
[----:B------:R-:W1:Y:S02]  /*6de0*/  SYNCS.PHASECHK.TRANS64.TRYWAIT P0, [UR7+0x350], R3 ;  /* 0x00035003ff0075a7 */ /* 0x000e640008001107 */
[----:B-1----:R-:W-:Y:S05]  /*6df0*/  @!P0 BRA `(.L_x_144) ;  /* 0x0000004400b88947 */ /* 0x002fea0003800000 */
.L_x_305:
[----:B-1----:R-:W-:-:S07]  /*6e00*/  MOV R0, UR7 ;  /* 0x0000000700007c02 */ /* 0x002fce0008000f00 */
.L_x_145:
[----:B-1----:R-:W-:-:S04]  /*6e10*/  SHF.L.U32 R3, R31, 0x1f, RZ ;  /* 0x0000001f1f037819 */ /* 0x002fc800000006ff */
[----:B------:R1:W4:Y:S03]  /*6e20*/  SYNCS.PHASECHK.TRANS64.TRYWAIT P0, [R0+URZ+0x358], R3 ;  /* 0x00035803000075a7 */ /* 0x00032600080011ff */
[----:B----4-:R-:W-:Y:S05]  /*6e30*/  @!P0 NANOSLEEP.SYNCS 0x989680 ;  /* 0x009896800000895d */ /* 0x010fea0003900000 */
[----:B------:R-:W4:Y:S02]  /*6e40*/  @!P0 SYNCS.PHASECHK.TRANS64 P0, [R0+URZ+0x358], R3 ;  /* 0x00035803000085a7 */ /* 0x000f2400080010ff */
[----:B--2-4-:R-:W-:Y:S05]  /*6e50*/  @P0 EXIT ;  /* 0x000000000000094d */ /* 0x014fea0003800000 */
[----:B------:R-:W-:Y:S05]  /*6e60*/  BRA `(.L_x_145) ;  /* 0xfffffffc00e87947 */ /* 0x000fea000383ffff */
.L_x_134:
[----:B------:R-:W-:-:S06]  /*6e70*/  UISETP.GE.AND UP1, UPT, UR10, 0x4, UPT ;  /* 0x000000040a00788c */ /* 0x000fcc000bf26270 */
[----:B------:R-:W-:-:S13]  /*6e80*/  PLOP3.LUT P0, PT, PT, PT, UP1, 0x80, 0x8 ;  /* 0x000000000008781c */ /* 0x000fda0003f0f018 */
[----:B------:R-:W-:Y:S05]  /*6e90*/  @!P0 EXIT ;  /* 0x000000000000894d */ /* 0x000fea0003800000 */
[----:B------:R-:W-:Y:S01]  /*6ea0*/  BAR.SYNC.DEFER_BLOCKING 0x6, 0xa0 ;  /* 0x0182800000007b1d */ /* 0x000fe20000010000 */
[C---:B------:R-:W-:Y:S01]  /*6eb0*/  IMAD.SHL.U32 R101, R109.reuse, 0x20, RZ ;  /* 0x000000206d657824 */ /* 0x040fe200078e00ff */
[----:B------:R-:W-:Y:S01]  /*6ec0*/  CS2R R106, SRZ ;  /* 0x00000000006a7805 */ /* 0x000fe2000001ff00 */
[C---:B------:R-:W-:Y:S01]  /*6ed0*/  IMAD.SHL.U32 R3, R109.reuse, 0x4, RZ ;  /* 0x000000046d037824 */ /* 0x040fe200078e00ff */
[----:B------:R-:W-:Y:S01]  /*6ee0*/  CS2R R104, SRZ ;  /* 0x0000000000687805 */ /* 0x000fe2000001ff00 */
[----:B------:R-:W-:Y:S01]  /*6ef0*/  IMAD.U32 R47, R109, 0x10000, RZ ;  /* 0x000100006d2f7824 */ /* 0x000fe200078e00ff */
[----:B------:R-:W-:Y:S02]  /*6f00*/  UMOV UR49, 0x400 ;  /* 0x0000040000317882 */ /* 0x000fe40000000000 */
[----:B------:R-:W1:Y:S01]  /*6f10*/  LDC R99, c[0x0][0x370] ;  /* 0x0000dc00ff637b82 */ /* 0x000e620000000800 */
[----:B------:R-:W-:Y:S01]  /*6f20*/  ULEA UR49, UR37, UR49, 0x18 ;  /* 0x0000003125317291 */ /* 0x000fe2000f8ec0ff */
[C---:B------:R-:W-:Y:S01]  /*6f30*/  LOP3.LUT R2, R101.reuse, 0x80, RZ, 0xc0, !PT ;  /* 0x0000008065027812 */ /* 0x040fe200078ec0ff */
[----:B------:R-:W-:Y:S01]  /*6f40*/  IMAD.SHL.U32 R5, R102, 0x400, RZ ;  /* 0x0000040066057824 */ /* 0x000fe200078e00ff */
[C---:B------:R-:W-:Y:S01]  /*6f50*/  LOP3.LUT R100, R101.reuse, 0xb60, RZ, 0xc0, !PT ;  /* 0x00000b6065647812 */ /* 0x040fe200078ec0ff */
[----:B------:R-:W-:Y:S01]  /*6f60*/  UIADD3 UR4, UPT, UPT, UR49, 0x2500, URZ ;  /* 0x0000250031047890 */ /* 0x000fe2000fffe0ff */
[----:B------:R-:W-:Y:S01]  /*6f70*/  LOP3.LUT R3, R2, 0x10, R3, 0xf8, !PT ;  /* 0x0000001002037812 */ /* 0x000fe200078ef803 */
[----:B------:R-:W-:Y:S01]  /*6f80*/  IMAD.SHL.U32 R2, R102, 0x200000, RZ ;  /* 0x0020000066027824 */ /* 0x000fe200078e00ff */
[----:B------:R-:W2:Y:S01]  /*6f90*/  LDC R42, c[0x0][0xb0c] ;  /* 0x0002c300ff2a7b82 */ /* 0x000ea20000000800 */
[----:B------:R-:W-:Y:S01]  /*6fa0*/  LOP3.LUT R100, R100, 0x400, R5, 0xf8, !PT ;  /* 0x0000040064647812 */ /* 0x000fe200078ef805 */
[----:B------:R-:W-:Y:S01]  /*6fb0*/  IMAD.MOV.U32 R44, RZ, RZ, RZ ;  /* 0x000000ffff2c7224 */ /* 0x000fe200078e00ff */
[----:B------:R-:W-:Y:S01]  /*6fc0*/  LOP3.LUT P0, RZ, R101, 0x80, RZ, 0xc0, !PT ;  /* 0x0000008065ff7812 */ /* 0x000fe2000780c0ff */
[----:B------:R-:W-:Y:S01]  /*6fd0*/  IMAD.MOV.U32 R112, RZ, RZ, RZ ;  /* 0x000000ffff707224 */ /* 0x000fe200078e00ff */
[----:B------:R-:W-:Y:S01]  /*6fe0*/  LOP3.LUT R2, R2, 0x200000, RZ, 0xc0, !PT ;  /* 0x0020000002027812 */ /* 0x000fe200078ec0ff */
[----:B------:R-:W-:Y:S01]  /*6ff0*/  IMAD.U32 R108, RZ, RZ, UR4 ;  /* 0x00000004ff6c7e24 */ /* 0x000fe2000f8e00ff */
[----:B------:R-:W-:Y:S01]  /*7000*/  LOP3.LUT R100, R100, R3, RZ, 0xfc, !PT ;  /* 0x0000000364647212 */ /* 0x000fe200078efcff */
[----:B------:R-:W3:Y:S01]  /*7010*/  LDC R97, c[0x0][0xb20] ;  /* 0x0002c800ff617b82 */ /* 0x000ee20000000800 */
[----:B------:R-:W4:Y:S01]  /*7020*/  LDS R0, [UR49+0x420] ;  /* 0x00042031ff007984 */ /* 0x000f220008000800 */
[----:B------:R-:W-:Y:S01]  /*7030*/  LOP3.LUT R47, R2, 0x400000, R47, 0xf8, !PT ;  /* 0x00400000022f7812 */ /* 0x000fe200078ef82f */
[----:B------:R-:W1:Y:S01]  /*7040*/  LDCU.64 UR52, c[0x0][0x348] ;  /* 0x00006900ff3477ac */ /* 0x000e620008000a00 */
[----:B------:R-:W-:-:S02]  /*7050*/  P2R R2, PR, RZ, 0x1 ;  /* 0x00000001ff027803 */ /* 0x000fc40000000000 */
[----:B------:R-:W-:Y:S01]  /*7060*/  LOP3.LUT R109, R109, 0x60, RZ, 0xc0, !PT ;  /* 0x000000606d6d7812 */ /* 0x000fe200078ec0ff */
[----:B------:R-:W1:Y:S01]  /*7070*/  LDCU.64 UR38, c[0x0][0x888] ;  /* 0x00011100ff2677ac */ /* 0x000e620008000a00 */
[----:B------:R-:W1:Y:S01]  /*7080*/  LDC R41, c[0x0][0xb30] ;  /* 0x0002cc00ff297b82 */ /* 0x000e620000000800 */
[----:B------:R-:W1:Y:S01]  /*7090*/  LDCU.64 UR44, c[0x0][0x890] ;  /* 0x00011200ff2c77ac */ /* 0x000e620008000a00 */
[----:B------:R-:W-:-:S06]  /*70a0*/  UIADD3 UR48, UPT, UPT, UR49, 0x500, URZ ;  /* 0x0000050031307890 */ /* 0x000fcc000fffe0ff */
[----:B------:R-:W1:Y:S08]  /*70b0*/  LDC.64 R92, c[0x0][0xb10] ;  /* 0x0002c400ff5c7b82 */ /* 0x000e700000000a00 */
[----:B------:R-:W1:Y:S08]  /*70c0*/  LDC.64 R38, c[0x0][0xb18] ;  /* 0x0002c600ff267b82 */ /* 0x000e700000000a00 */
[----:B------:R-:W1:Y:S08]  /*70d0*/  LDC.64 R36, c[0x0][0xb28] ;  /* 0x0002ca00ff247b82 */ /* 0x000e700000000a00 */
[----:B------:R-:W1:Y:S01]  /*70e0*/  LDC.64 R90, c[0x0][0x8b0] ;  /* 0x00022c00ff5a7b82 */ /* 0x000e620000000a00 */
[----:B----4-:R-:W-:-:S07]  /*70f0*/  IMAD.IADD R47, R0, 0x1, R47 ;  /* 0x00000001002f7824 */ /* 0x010fce00078e022f */
[----:B------:R-:W4:Y:S08]  /*7100*/  LDC.64 R88, c[0x0][0x8a8] ;  /* 0x00022a00ff587b82 */ /* 0x000f300000000a00 */
[----:B--23--:R-:W1:Y:S02]  /*7110*/  LDC R98, c[0x0][0x374] ;  /* 0x0000dd00ff627b82 */ /* 0x00ce640000000800 */
.L_x_171:
[----:B------:R-:W-:Y:S02]  /*7120*/  LEA R0, R112, UR49, 0x3 ;  /* 0x0000003170007c11 */ /* 0x000fe4000f8e18ff */
[----:B------:R-:W-:Y:S02]  /*7130*/  SHF.L.U32 R3, R106, 0x1f, RZ ;  /* 0x0000001f6a037819 */ /* 0x000fe400000006ff */
[----:B------:R-:W-:Y:S02]  /*7140*/  LEA R16, R112, UR49, 0x4 ;  /* 0x0000003170107c11 */ /* 0x000fe4000f8e20ff */
[----:B------:R-:W2:Y:S02]  /*7150*/  SYNCS.PHASECHK.TRANS64.TRYWAIT P0, [R0+URZ+0x370], R3 ;  /* 0x00037003000075a7 */ /* 0x000ea400080011ff */
[----:B-12---:R-:W-:Y:S05]  /*7160*/  @!P0 BRA `(.L_x_146) ;  /* 0x0000004000f48947 */ /* 0x006fea0003800000 */
.L_x_306:
[----:B------:R-:W3:Y:S01]  /*7170*/  LDC.64 R12, c[0x0][0xb10] ;  /* 0x0002c400ff0c7b82 */ /* 0x000ee20000000a00 */
[----:B------:R-:W4:Y:S01]  /*7180*/  LDS.128 R16, [R16+0x400] ;  /* 0x0004000010107984 */ /* 0x000f220000000c00 */
[----:B-1----:R-:W-:Y:S01]  /*7190*/  ISETP.NE.AND P1, PT, R41, 0x1, PT ;  /* 0x000000012900780c */ /* 0x002fe20003f25270 */
[----:B--2---:R-:W-:Y:S01]  /*71a0*/  VIADD R0, R0, 0x380 ;  /* 0x0000038000007836 */ /* 0x004fe20000000000 */
[----:B------:R-:W-:Y:S04]  /*71b0*/  ISETP.GE.AND P0, PT, R40, 0x1, PT ;  /* 0x000000012800780c */ /* 0x000fe80003f06270 */
[----:B------:R-:W1:Y:S01]  /*71c0*/  LDC.64 R10, c[0x0][0xb18] ;  /* 0x0002c600ff0a7b82 */ /* 0x000e620000000a00 */
[----:B------:R-:W-:Y:S01]  /*71d0*/  PRMT R0, RZ, 0x654, R0 ;  /* 0x00000654ff007816 */ /* 0x000fe20000000000 */
[----:B------:R-:W-:Y:S01]  /*71e0*/  @!PT LDS RZ, [RZ] ;  /* 0x00000000fffff984 */ /* 0x000fe20000000800 */
[----:B------:R-:W-:Y:S01]  /*71f0*/  @!PT LDS RZ, [RZ] ;  /* 0x00000000fffff984 */ /* 0x000fe20000000800 */
[----:B------:R-:W-:Y:S01]  /*7200*/  @!PT LDS RZ, [RZ] ;  /* 0x00000000fffff984 */ /* 0x000fe20000000800 */
[----:B------:R-:W-:Y:S01]  /*7210*/  @!PT LDS RZ, [RZ] ;  /* 0x00000000fffff984 */ /* 0x000fe20000000800 */
[----:B------:R2:W-:Y:S06]  /*7220*/  MEMBAR.ALL.CTA ;  /* 0x0000000000007992 */ /* 0x0005ec0000008000 */
[----:B--2---:R-:W2:Y:S01]  /*7230*/  FENCE.VIEW.ASYNC.S ;  /* 0x00000000000073c6 */ /* 0x004ea20000000000 */
[----:B------:R-:W1:Y:S08]  /*7240*/  @!P1 LDC R14, c[0x0][0xb20] ;  /* 0x0002c800ff0e9b82 */ /* 0x000e700000000800 */
[----:B------:R-:W1:Y:S01]  /*7250*/  @!P1 LDC R9, c[0x0][0xb0c] ;  /* 0x0002c300ff099b82 */ /* 0x000e620000000800 */
[----:B--2---:R2:W-:Y:S01]  /*7260*/  SYNCS.ARRIVE.TRANS64.RED.A1T0 RZ, [R0+URZ], RZ ;  /* 0x000000ff00ff79a7 */ /* 0x0045e200081004ff */
[----:B----4-:R-:W-:Y:S04]  /*7270*/  LOP3.LUT P4, RZ, R18, 0x1, RZ, 0xc0, !PT ;  /* 0x0000000112ff7812 */ /* 0x010fe8000788c0ff */
[----:B------:R-:W-:Y:S09]  /*7280*/  P2R R110, PR, RZ, 0x10 ;  /* 0x00000010ff6e7803 */ /* 0x000ff20000000000 */
[----:B------:R-:W-:Y:S02]  /*7290*/  @P4 MOV R45, R16 ;  /* 0x00000010002d4202 */ /* 0x000fe40000000f00 */
[----:B------:R-:W-:Y:S01]  /*72a0*/  @P4 LOP3.LUT R43, R17, 0xffff, RZ, 0xc0, !PT ;  /* 0x0000ffff112b4812 */ /* 0x000fe200078ec0ff */
[----:B--23--:R-:W-:Y:S06]  /*72b0*/  @!P0 BRA `(.L_x_147) ;  /* 0x0000000000a48947 */ /* 0x00cfec0003800000 */
[----:B------:R-:W-:Y:S01]  /*72c0*/  IMAD.HI.U32 R24, R98, R39, RZ ;  /* 0x0000002762187227 */ /* 0x000fe200078e00ff */
[----:B------:R-:W-:Y:S02]  /*72d0*/  ISETP.NE.AND P0, PT, R38, 0x1, PT ;  /* 0x000000012600780c */ /* 0x000fe40003f05270 */
[----:B------:R-:W-:Y:S01]  /*72e0*/  ISETP.NE.AND P2, PT, R40, 0x1, PT ;  /* 0x000000012800780c */ /* 0x000fe20003f45270 */
[-C--:B------:R-:W-:Y:S01]  /*72f0*/  IMAD.HI.U32 R22, R99, R92.reuse, RZ ;  /* 0x0000005c63167227 */ /* 0x080fe200078e00ff */
[----:B------:R-:W-:Y:S02]  /*7300*/  SHF.R.U32.HI R23, RZ, R97, R24 ;  /* 0x00000061ff177219 */ /* 0x000fe40000011618 */
[----:B------:R-:W-:Y:S01]  /*7310*/  ISETP.NE.AND P3, PT, R42, 0x1, PT ;  /* 0x000000012a00780c */ /* 0x000fe20003f65270 */
[----:B------:R-:W-:Y:S01]  /*7320*/  IMAD.HI.U32 R28, R43, R39, RZ ;  /* 0x000000272b1c7227 */ /* 0x000fe200078e00ff */
[----:B------:R-:W-:Y:S02]  /*7330*/  SHF.R.U32.HI R22, RZ, R93, R22 ;  /* 0x0000005dff167219 */ /* 0x000fe40000011616 */
[----:B------:R-:W-:Y:S01]  /*7340*/  SEL R3, R98, R23, !P0 ;  /* 0x0000001762037207 */ /* 0x000fe20004000000 */
[----:B------:R-:W-:Y:S01]  /*7350*/  IMAD.HI.U32 R26, R45, R92, RZ ;  /* 0x0000005c2d1a7227 */ /* 0x000fe200078e00ff */
[----:B------:R-:W-:Y:S03]  /*7360*/  SEL R7, R99, R22, !P3 ;  /* 0x0000001663077207 */ /* 0x000fe60005800000 */
[-C--:B------:R-:W-:Y:S01]  /*7370*/  IMAD.HI.U32 R22, R3, R36.reuse, RZ ;  /* 0x0000002403167227 */ /* 0x080fe200078e00ff */
[----:B------:R-:W-:Y:S03]  /*7380*/  SHF.R.U32.HI R26, RZ, R93, R26 ;  /* 0x0000005dff1a7219 */ /* 0x000fe6000001161a */
[----:B------:R-:W-:Y:S01]  /*7390*/  IMAD.HI.U32 R24, R7, R36, RZ ;  /* 0x0000002407187227 */ /* 0x000fe200078e00ff */
[----:B------:R-:W-:Y:S02]  /*73a0*/  @P2 SHF.R.U32.HI R3, RZ, R37, R22 ;  /* 0x00000025ff032219 */ /* 0x000fe40000011616 */
[----:B------:R-:W-:Y:S02]  /*73b0*/  SHF.R.U32.HI R22, RZ, R97, R28 ;  /* 0x00000061ff167219 */ /* 0x000fe4000001161c */
[----:B------:R-:W-:Y:S01]  /*73c0*/  @P2 SHF.R.U32.HI R7, RZ, R37, R24 ;  /* 0x00000025ff072219 */ /* 0x000fe20000011618 */
[C---:B------:R-:W-:Y:S01]  /*73d0*/  IMAD R2, R40.reuse, R3, RZ ;  /* 0x0000000328027224 */ /* 0x040fe200078e02ff */
[----:B------:R-:W-:Y:S02]  /*73e0*/  SEL R5, R43, R22, !P0 ;  /* 0x000000162b057207 */ /* 0x000fe40004000000 */
[----:B------:R-:W-:Y:S01]  /*73f0*/  SEL R3, R45, R26, !P3 ;  /* 0x0000001a2d037207 */ /* 0x000fe20005800000 */
[----:B------:R-:W-:Y:S01]  /*7400*/  IMAD R4, R40, R7, RZ ;  /* 0x0000000728047224 */ /* 0x000fe200078e02ff */
[C---:B------:R-:W-:Y:S01]  /*7410*/  ISETP.GE.AND P0, PT, R5.reuse, R2, PT ;  /* 0x000000020500720c */ /* 0x040fe20003f06270 */
[----:B------:R-:W-:Y:S03]  /*7420*/  IMAD.HI.U32 R6, R5, R36, RZ ;  /* 0x0000002405067227 */ /* 0x000fe600078e00ff */
[----:B------:R-:W-:Y:S01]  /*7430*/  ISETP.GE.OR P0, PT, R3, R4, P0 ;  /* 0x000000040300720c */ /* 0x000fe20000706670 */
[----:B------:R-:W-:Y:S01]  /*7440*/  IMAD.MOV R4, RZ, RZ, -R3 ;  /* 0x000000ffff047224 */ /* 0x000fe200078e0a03 */
[-C--:B------:R-:W-:Y:S03]  /*7450*/  SHF.R.U32.HI R6, RZ, R37.reuse, R6 ;  /* 0x00000025ff067219 */ /* 0x080fe60000011606 */
[----:B------:R-:W-:Y:S01]  /*7460*/  IMAD R45, R42, R4, R45 ;  /* 0x000000042a2d7224 */ /* 0x000fe200078e022d */
[----:B------:R-:W-:Y:S05]  /*7470*/  SEL R15, R5, R6, !P2 ;  /* 0x00000006050f7207 */ /* 0x000fea0005000000 */
[----:B------:R-:W-:Y:S02]  /*7480*/  IMAD.MOV R6, RZ, RZ, -R15 ;  /* 0x000000ffff067224 */ /* 0x000fe400078e0a0f */
[C---:B------:R-:W-:Y:S04]  /*7490*/  @!P0 IMAD.HI.U32 R2, R3.reuse, R36, RZ ;  /* 0x0000002403028227 */ /* 0x040fe800078e00ff */
[----:B------:R-:W-:Y:S01]  /*74a0*/  IMAD R6, R40, R6, R5 ;  /* 0x0000000628067224 */ /* 0x000fe200078e0205 */
[----:B------:R-:W-:Y:S04]  /*74b0*/  @!P0 SHF.R.U32.HI R2, RZ, R37, R2 ;  /* 0x00000025ff028219 */ /* 0x000fe80000011602 */
[----:B------:R-:W-:Y:S02]  /*74c0*/  @!P0 SEL R0, R3, R2, !P2 ;  /* 0x0000000203008207 */ /* 0x000fe40005000000 */
[----:B------:R-:W-:Y:S02]  /*74d0*/  IADD3 R2, PT, PT, -R5, RZ, RZ ;  /* 0x000000ff05027210 */ /* 0x000fe40007ffe1ff */
[----:B------:R-:W-:Y:S01]  /*74e0*/  @!P0 IADD3 R8, PT, PT, R15, -R0, RZ ;  /* 0x800000000f088210 */ /* 0x000fe20007ffe0ff */
[----:B------:R-:W-:Y:S02]  /*74f0*/  @!P0 IMAD R0, R7, R6, R0 ;  /* 0x0000000607008224 */ /* 0x000fe400078e0200 */
[----:B------:R-:W-:Y:S02]  /*7500*/  IMAD R43, R38, R2, R43 ;  /* 0x00000002262b7224 */ /* 0x000fe400078e022b */
[----:B------:R-:W-:Y:S02]  /*7510*/  @!P0 IMAD R5, R8, R40, R3 ;  /* 0x0000002808058224 */ /* 0x000fe400078e0203 */
[----:B------:R-:W-:Y:S04]  /*7520*/  @!P0 IMAD.MOV.U32 R3, RZ, RZ, R0 ;  /* 0x000000ffff038224 */ /* 0x000fe800078e0000 */
[----:B------:R-:W-:Y:S02]  /*7530*/  IMAD R45, R3, R42, R45 ;  /* 0x0000002a032d7224 */ /* 0x000fe400078e022d */
[----:B------:R-:W-:Y:S07]  /*7540*/  IMAD R43, R5, R38, R43 ;  /* 0x00000026052b7224 */ /* 0x000fee00078e022b */
.L_x_147:
[----:B-1----:R-:W-:Y:S01]  /*7550*/  @!P1 ISETP.NE.AND P0, PT, R10, 0x1, PT ;  /* 0x000000010a00980c */ /* 0x002fe20003f05270 */
[----:B------:R-:W-:Y:S01]  /*7560*/  @!P1 IMAD.HI.U32 R0, R45, R12, RZ ;  /* 0x0000000c2d009227 */ /* 0x000fe200078e00ff */
[----:B------:R-:W-:Y:S01]  /*7570*/  @!P1 ISETP.NE.AND P2, PT, R9, 0x1, PT ;  /* 0x000000010900980c */ /* 0x000fe20003f45270 */
[----:B------:R-:W-:Y:S01]  /*7580*/  ULOP3.LUT UP0, URZ, UR48, 0x90, URZ, 0xc0, !UPT ;  /* 0x0000009030ff7892 */ /* 0x000fe2000f80c0ff */
[----:B------:R-:W-:Y:S01]  /*7590*/  R2UR UR42, R21 ;  /* 0x00000000152a72ca */ /* 0x000fe200000e0000 */
[----:B------:R-:W-:Y:S01]  /*75a0*/  @!P1 IMAD.HI.U32 R3, R43, R11, RZ ;  /* 0x0000000b2b039227 */ /* 0x000fe200078e00ff */
[----:B------:R-:W-:Y:S02]  /*75b0*/  @!P1 SHF.R.U32.HI R0, RZ, R13, R0 ;  /* 0x0000000dff009219 */ /* 0x000fe40000011600 */
[----:B------:R-:W-:Y:S01]  /*75c0*/  R2UR UR41, R20 ;  /* 0x00000000142972ca */ /* 0x000fe200000e0000 */
[----:B------:R-:W-:Y:S01]  /*75d0*/  VIADD R112, R112, 0x1 ;  /* 0x0000000170707836 */ /* 0x000fe20000000000 */
[----:B------:R-:W-:Y:S02]  /*75e0*/  @!P1 SHF.R.U32.HI R2, RZ, R14, R3 ;  /* 0x0000000eff029219 */ /* 0x000fe40000011603 */
[----:B------:R-:W-:Y:S02]  /*75f0*/  @!P1 SEL R3, R45, R0, !P2 ;  /* 0x000000002d039207 */ /* 0x000fe40005000000 */
[----:B------:R-:W-:Y:S02]  /*7600*/  @!P1 SEL R2, R43, R2, !P0 ;  /* 0x000000022b029207 */ /* 0x000fe40004000000 */
[----:B------:R-:W-:Y:S01]  /*7610*/  @P4 SHF.R.U32.HI R103, RZ, 0x10, R17 ;  /* 0x00000010ff674819 */ /* 0x000fe20000011611 */
[----:B------:R-:W-:Y:S02]  /*7620*/  USHF.L.U32 UR42, UR42, 0x6, URZ ;  /* 0x000000062a2a7899 */ /* 0x000fe400080006ff */
[----:B------:R-:W-:Y:S02]  /*7630*/  @!P1 IMAD.IADD R0, R2, 0x1, -R3 ;  /* 0x0000000102009824 */ /* 0x000fe400078e0a03 */
[----:B------:R-:W-:Y:S01]  /*7640*/  @!P1 IMAD.IADD R2, R3, 0x1, -R2 ;  /* 0x0000000103029824 */ /* 0x000fe200078e0a02 */
[----:B------:R-:W-:Y:S01]  /*7650*/  USHF.L.U32 UR41, UR41, 0x7, URZ ;  /* 0x0000000729297899 */ /* 0x000fe200080006ff */
[----:B------:R-:W-:Y:S02]  /*7660*/  @!P1 IMAD R45, R0, R9, R45 ;  /* 0x00000009002d9224 */ /* 0x000fe400078e022d */
[----:B------:R-:W-:Y:S01]  /*7670*/  @!P1 IMAD R43, R2, R10, R43 ;  /* 0x0000000a022b9224 */ /* 0x000fe200078e022b */
[----:B------:R-:W-:Y:S08]  /*7680*/  BRA.U !UP0, `(.L_x_148) ;  /* 0x0000000108407547 */ /* 0x000ff0000b800000 */
[----:B------:R-:W1:Y:S01]  /*7690*/  LDCU.64 UR8, c[0x4][0x80] ;  /* 0x01001000ff0877ac */ /* 0x000e620008000a00 */
[----:B------:R-:W-:Y:S01]  /*76a0*/  MOV R3, 0x0 ;  /* 0x0000000000037802 */ /* 0x000fe20000000f00 */
[----:B------:R-:W-:Y:S02]  /*76b0*/  HFMA2 R12, -RZ, RZ, 0, 5.9604644775390625e-08 ;  /* 0x00000001ff0c7431 */ /* 0x000fe400000001ff */
[----:B------:R-:W-:Y:S02]  /*76c0*/  IMAD.MOV.U32 R8, RZ, RZ, 0x70 ;  /* 0x00000070ff087424 */ /* 0x000fe400078e00ff */
[----:B------:R-:W-:Y:S01]  /*76d0*/  IMAD.MOV.U32 R13, RZ, RZ, RZ ;  /* 0x000000ffff0d7224 */ /* 0x000fe200078e00ff */
[----:B------:R-:W2:Y:S01]  /*76e0*/  LDCU.64 UR6, c[0x4][0x88] ;  /* 0x01001100ff0677ac */ /* 0x000ea20008000a00 */
[----:B------:R-:W3:Y:S01]  /*76f0*/  LDC.64 R2, c[0x4][R3] ;  /* 0x0100000003027b82 */ /* 0x000ee20000000a00 */
[----:B------:R-:W4:Y:S01]  /*7700*/  LDCU.64 UR4, c[0x4][0x8] ;  /* 0x01000100ff0477ac */ /* 0x000f220008000a00 */
[----:B-1----:R-:W-:Y:S01]  /*7710*/  MOV R5, UR9 ;  /* 0x0000000900057c02 */ /* 0x002fe20008000f00 */
[----:B------:R-:W-:Y:S01]  /*7720*/  IMAD.U32 R4, RZ, RZ, UR8 ;  /* 0x00000008ff047e24 */ /* 0x000fe2000f8e00ff */
[----:B--2---:R-:W-:Y:S01]  /*7730*/  MOV R7, UR7 ;  /* 0x0000000700077c02 */ /* 0x004fe20008000f00 */
[----:B------:R-:W-:Y:S01]  /*7740*/  IMAD.U32 R6, RZ, RZ, UR6 ;  /* 0x00000006ff067e24 */ /* 0x000fe2000f8e00ff */
[----:B----4-:R-:W-:Y:S01]  /*7750*/  MOV R11, UR5 ;  /* 0x00000005000b7c02 */ /* 0x010fe20008000f00 */
[----:B------:R-:W-:Y:S02]  /*7760*/  IMAD.U32 R10, RZ, RZ, UR4 ;  /* 0x00000004ff0a7e24 */ /* 0x000fe4000f8e00ff */
[----:B------:R-:W-:Y:S07]  /*7770*/  LEPC R20, `(.L_x_148) ;  /* 0x000000001014794e */ /* 0x000fee0000000000 */
[----:B---3-5:R-:W-:Y:S05]  /*7780*/  CALL.ABS.NOINC R2 ;  /* 0x0000000002007343 */ /* 0x028fea0003c00000 */
.L_x_148:
[----:B------:R-:W-:Y:S01]  /*7790*/  LOP3.LUT P0, RZ, R108, 0x90, RZ, 0xc0, !PT ;  /* 0x000000906cff7812 */ /* 0x000fe2000780c0ff */
[----:B------:R-:W-:Y:S11]  /*77a0*/  BSSY.RECONVERGENT B6, `(.L_x_149) ;  /* 0x0000013000067945 */ /* 0x000ff60003800200 */
[----:B------:R-:W-:Y:S01]  /*77b0*/  @!UPT UIADD3 URZ, UPT, UPT, URZ, URZ, URZ ;  /* 0x000000fffffff290 */ /* 0x000fe2000fffe0ff */
[----:B------:R-:W-:Y:S05]  /*77c0*/  @!P0 BRA `(.L_x_150) ;  /* 0x0000000000408947 */ /* 0x000fea0003800000 */
        /* <DEDUP_REMOVED lines=16> */
.L_x_150:
[----:B------:R-:W-:Y:S05]  /*78d0*/  BSYNC.RECONVERGENT B6 ;  /* 0x0000000000067941 */ /* 0x000fea0003800200 */
.L_x_149:
[----:B------:R-:W-:Y:S01]  /*78e0*/  ISETP.NE.U32.AND P4, PT, R90, RZ, PT ;  /* 0x000000ff5a00720c */ /* 0x000fe20003f85070 */
[----:B------:R-:W-:Y:S01]  /*78f0*/  UISETP.NE.AND UP2, UPT, UR50, URZ, UPT ;  /* 0x000000ff3200728c */ /* 0x000fe2000bf45270 */
[----:B------:R-:W-:Y:S01]  /*7900*/  ISETP.NE.U32.AND P3, PT, RZ, UR38, PT ;  /* 0x00000026ff007c0c */ /* 0x000fe2000bf65070 */
[----:B------:R-:W-:Y:S01]  /*7910*/  UISETP.NE.U32.AND UP1, UPT, UR44, URZ, UPT ;  /* 0x000000ff2c00728c */ /* 0x000fe2000bf25070 */
[----:B------:R-:W-:Y:S01]  /*7920*/  ISETP.NE.AND.EX P4, PT, R91, RZ, PT, P4 ;  /* 0x000000ff5b00720c */ /* 0x000fe20003f85340 */
[----:B------:R-:W-:Y:S01]  /*7930*/  UPLOP3.LUT UP0, UPT, UPT, UPT, UPT, 0x40, 0x4 ;  /* 0x000000000004789c */ /* 0x000fe20003f0e870 */
[----:B------:R-:W-:Y:S01]  /*7940*/  ISETP.NE.AND.EX P3, PT, RZ, UR39, PT, P3 ;  /* 0x00000027ff007c0c */ /* 0x000fe2000bf65330 */
[----:B------:R-:W-:Y:S01]  /*7950*/  UISETP.NE.AND.EX UP1, UPT, UR45, URZ, UPT, UP1 ;  /* 0x000000ff2d00728c */ /* 0x000fe2000bf25310 */
[----:B------:R-:W-:Y:S04]  /*7960*/  PLOP3.LUT P1, PT, PT, PT, UP2, 0x80, 0x8 ;  /* 0x000000000008781c */ /* 0x000fe80003f2f028 */
[----:B------:R-:W-:Y:S06]  /*7970*/  @UP2 UPLOP3.LUT UP0, UPT, UPT, UPT, UP1, 0x80, 0x8 ;  /* 0x000000000008289c */ /* 0x000fec0003f0f010 */
[----:B------:R-:W-:Y:S01]  /*7980*/  PLOP3.LUT P0, PT, PT, PT, UP0, 0x80, 0x8 ;  /* 0x000000000008781c */ /* 0x000fe20003f0f008 */
[----:B------:R-:W-:Y:S01]  /*7990*/  @!UPT UIADD3 URZ, UPT, UPT, URZ, URZ, URZ ;  /* 0x000000fffffff290 */ /* 0x000fe2000fffe0ff */
[----:B------:R-:W-:Y:S11]  /*79a0*/  BRA.U !UP1, `(.L_x_151) ;  /* 0x0000000109387547 */ /* 0x000ff6000b800000 */
[----:B------:R-:W-:Y:S01]  /*79b0*/  UISETP.NE.U32.AND UP0, UPT, UR38, URZ, UPT ;  /* 0x000000ff2600728c */ /* 0x000fe2000bf05070 */
[----:B------:R-:W-:Y:S02]  /*79c0*/  HFMA2 R0, -RZ, RZ, 0, 5.9604644775390625e-08 ;  /* 0x00000001ff007431 */ /* 0x000fe400000001ff */
[----:B------:R-:W-:Y:S01]  /*79d0*/  IMAD.MOV.U32 R95, RZ, RZ, 0x1 ;  /* 0x00000001ff5f7424 */ /* 0x000fe200078e00ff */
[----:B------:R-:W-:Y:S06]  /*79e0*/  UISETP.NE.AND.EX UP0, UPT, UR39, URZ, UPT, UP0 ;  /* 0x000000ff2700728c */ /* 0x000fec000bf05300 */
[----:B------:R-:W-:Y:S05]  /*79f0*/  PLOP3.LUT P2, PT, PT, PT, UP0, 0x80, 0x8 ;  /* 0x000000000008781c */ /* 0x000fea0003f4f008 */
[----:B------:R-:W1:Y:S01]  /*7a00*/  @UP0 LDCU.64 UR6, c[0x0][0x888] ;  /* 0x00011100ff0607ac */ /* 0x000e620008000a00 */
[----:B------:R-:W-:Y:S07]  /*7a10*/  @UP0 UIMAD UR4, UR36, UR44, URZ ;  /* 0x0000002c240402a4 */ /* 0x000fee000f8e02ff */
[----:B------:R-:W-:Y:S01]  /*7a20*/  @!P2 PRMT R95, R0, 0x7610, R95 ;  /* 0x00007610005fa816 */ /* 0x000fe2000000005f */
[----:B-1----:R-:W-:Y:S03]  /*7a30*/  @UP0 UIMAD.WIDE UR6, UR4, 0x4, UR6 ;  /* 0x00000004040608a5 */ /* 0x002fe6000f8e0206 */
[----:B------:R-:W1:Y:S03]  /*7a40*/  @!UP0 LDCU UR4, c[0x0][0x880] ;  /* 0x00011000ff0487ac */ /* 0x000e660008000800 */
[----:B------:R-:W-:Y:S01]  /*7a50*/  IMAD.U32 R2, RZ, RZ, UR6 ;  /* 0x00000006ff027e24 */ /* 0x000fe2000f8e00ff */
[----:B------:R-:W-:Y:S05]  /*7a60*/  MOV R3, UR7 ;  /* 0x0000000700037c02 */ /* 0x000fea0008000f00 */
[----:B-----5:R2:W5:Y:S02]  /*7a70*/  @P2 LDG.E R49, desc[UR46][R2.64] ;  /* 0x0000002e02312981 */ /* 0x020564000c1e1900 */
[----:B-12---:R-:W-:Y:S02]  /*7a80*/  @!P2 IMAD.U32 R49, RZ, RZ, UR4 ;  /* 0x00000004ff31ae24 */ /* 0x006fe4000f8e00ff */
.L_x_151:
[----:B------:R-:W-:Y:S05]  /*7a90*/  @!P4 BRA `(.L_x_152) ;  /* 0x000000000020c947 */ /* 0x000fea0003800000 */
[----:B------:R-:W-:Y:S04]  /*7aa0*/  ISETP.NE.U32.AND P2, PT, R88, RZ, PT ;  /* 0x000000ff5800720c */ /* 0x000fe80003f45070 */
[----:B------:R-:W-:Y:S11]  /*7ab0*/  ISETP.NE.AND.EX P2, PT, R89, RZ, PT, P2 ;  /* 0x000000ff5900720c */ /* 0x000ff60003f45320 */
[----:B------:R-:W-:Y:S02]  /*7ac0*/  @!UPT UIADD3 URZ, UPT, UPT, URZ, URZ, URZ ;  /* 0x000000fffffff290 */ /* 0x000fe4000fffe0ff */
[----:B------:R-:W1:Y:S01]  /*7ad0*/  @P2 LDC.64 R2, c[0x0][0x8a8] ;  /* 0x00022a00ff022b82 */ /* 0x000e620000000a00 */
[----:B------:R-:W-:Y:S04]  /*7ae0*/  @P2 IMAD R0, R90, UR36, RZ ;  /* 0x000000245a002c24 */ /* 0x000fe8000f8e02ff */
[----:B-1----:R-:W-:Y:S05]  /*7af0*/  @P2 IMAD.WIDE R2, R0, 0x4, R2 ;  /* 0x0000000400022825 */ /* 0x002fea00078e0202 */
[----:B-----5:R1:W5:Y:S02]  /*7b00*/  @P2 LDG.E R46, desc[UR46][R2.64] ;  /* 0x0000002e022e2981 */ /* 0x020364000c1e1900 */
[----:B-1----:R-:W2:Y:S02]  /*7b10*/  @!P2 LDC R46, c[0x0][0x8a0] ;  /* 0x00022800ff2eab82 */ /* 0x002ea40000000800 */
.L_x_152:
[----:B-----5:R-:W-:Y:S01]  /*7b20*/  FSETP.NEU.AND P2, PT, R49, RZ, PT ;  /* 0x000000ff3100720b */ /* 0x020fe20003f4d000 */
[----:B------:R-:W-:Y:S01]  /*7b30*/  BSSY B1, `(.L_x_153) ;  /* 0x0000041000017945 */ /* 0x000fe20003800000 */
[----:B------:R-:W-:Y:S01]  /*7b40*/  SEL R5, RZ, 0xffffffff, P3 ;  /* 0xffffffffff057807 */ /* 0x000fe20001800000 */
[----:B------:R-:W-:Y:S01]  /*7b50*/  IMAD.MOV.U32 R114, RZ, RZ, 0x1 ;  /* 0x00000001ff727424 */ /* 0x000fe200078e00ff */
[----:B------:R-:W-:Y:S01]  /*7b60*/  LOP3.LUT P3, RZ, R95, 0xff, RZ, 0xc0, !PT ;  /* 0x000000ff5fff7812 */ /* 0x000fe2000786c0ff */
[C---:B------:R-:W-:Y:S01]  /*7b70*/  IMAD R48, R44.reuse, 0x40, R47 ;  /* 0x000000402c307824 */ /* 0x040fe200078e022f */
[----:B------:R-:W-:Y:S02]  /*7b80*/  @P1 SEL R0, RZ, 0xffffffff, P2 ;  /* 0xffffffffff001807 */ /* 0x000fe40001000000 */
[----:B------:R-:W-:Y:S02]  /*7b90*/  CS2R R86, SRZ ;  /* 0x0000000000567805 */ /* 0x000fe4000001ff00 */
[----:B------:R-:W-:Y:S02]  /*7ba0*/  LEA R3, R105, UR49, 0x3 ;  /* 0x0000003169037c11 */ /* 0x000fe4000f8e18ff */
[----:B------:R-:W-:Y:S02]  /*7bb0*/  CS2R R84, SRZ ;  /* 0x0000000000547805 */ /* 0x000fe4000001ff00 */
[----:B------:R-:W-:Y:S02]  /*7bc0*/  @P0 SEL R0, R5, R0, !P3 ;  /* 0x0000000005000207 */ /* 0x000fe40005800000 */
[----:B------:R-:W-:Y:S02]  /*7bd0*/  CS2R R82, SRZ ;  /* 0x0000000000527805 */ /* 0x000fe4000001ff00 */
[----:B------:R-:W-:Y:S02]  /*7be0*/  LEA R111, R44, UR49, 0x3 ;  /* 0x000000312c6f7c11 */ /* 0x000fe4000f8e18ff */
[----:B------:R-:W-:Y:S02]  /*7bf0*/  CS2R R80, SRZ ;  /* 0x0000000000507805 */ /* 0x000fe4000001ff00 */
[----:B------:R-:W-:Y:S02]  /*7c00*/  @P1 LOP3.LUT R0, R0, 0x1, RZ, 0xc0, !PT ;  /* 0x0000000100001812 */ /* 0x000fe400078ec0ff */
[----:B------:R-:W-:Y:S02]  /*7c10*/  SHF.L.U32 R4, R107, 0x1f, RZ ;  /* 0x0000001f6b047819 */ /* 0x000fe400000006ff */
[----:B------:R-:W-:Y:S02]  /*7c20*/  ISETP.NE.U32.OR P5, PT, R0, 0x1, !P1 ;  /* 0x000000010000780c */ /* 0x000fe40004fa5470 */
[----:B------:R-:W-:Y:S02]  /*7c30*/  SEL R0, RZ, 0xffffffff, P2 ;  /* 0xffffffffff007807 */ /* 0x000fe40001000000 */
[----:B------:R-:W-:Y:S02]  /*7c40*/  PLOP3.LUT P2, PT, PT, PT, UP1, 0x80, 0x8 ;  /* 0x000000000008781c */ /* 0x000fe40003f4f018 */
[----:B------:R-:W-:Y:S07]  /*7c50*/  P2R R113, PR, RZ, 0x20 ;  /* 0x00000020ff717803 */ /* 0x000fee0000000000 */
[----:B------:R-:W-:Y:S04]  /*7c60*/  @P5 SHF.L.U32 R2, R104, 0x1f, RZ ;  /* 0x0000001f68025819 */ /* 0x000fe800000006ff */
[----:B------:R-:W1:Y:S01]  /*7c70*/  @P5 SYNCS.PHASECHK.TRANS64.TRYWAIT P1, [R3+URZ+0x340], R2 ;  /* 0x00034002030055a7 */ /* 0x000e6200080211ff */
[----:B------:R-:W-:Y:S04]  /*7c80*/  @P2 SEL R0, R5, R0, !P3 ;  /* 0x0000000005002207 */ /* 0x000fe80005800000 */
[----:B------:R-:W-:Y:S04]  /*7c90*/  LOP3.LUT R0, R0, 0x1, RZ, 0xc0, !PT ;  /* 0x0000000100007812 */ /* 0x000fe800078ec0ff */
[----:B------:R-:W-:Y:S04]  /*7ca0*/  ISETP.NE.U32.AND P4, PT, R0, 0x1, PT ;  /* 0x000000010000780c */ /* 0x000fe80003f85070 */
[----:B------:R-:W-:Y:S01]  /*7cb0*/  P2R R115, PR, RZ, 0x10 ;  /* 0x00000010ff737803 */ /* 0x000fe20000000000 */
[----:B------:R3:W4:Y:S01]  /*7cc0*/  SYNCS.PHASECHK.TRANS64.TRYWAIT P0, [R111+URZ+0x390], R4 ;  /* 0x000390046f0075a7 */ /* 0x00072200080011ff */
[----:B-1----:R-:W-:Y:S01]  /*7cd0*/  @P5 SEL R114, RZ, 0x1, !P1 ;  /* 0x00000001ff725807 */ /* 0x002fe20004800000 */
[----:B---3--:R-:W-:Y:S06]  /*7ce0*/  @!P5 BRA `(.L_x_154) ;  /* 0x000000000094d947 */ /* 0x008fec0003800000 */
[----:B------:R-:W-:Y:S01]  /*7cf0*/  @P4 IMAD R5, R105, 0x1000, R100 ;  /* 0x0000100069054824 */ /* 0x000fe200078e0264 */
[----:B------:R-:W-:Y:S01]  /*7d00*/  LOP3.LUT P5, RZ, R101, 0x80, RZ, 0xc0, !PT ;  /* 0x0000008065ff7812 */ /* 0x000fe200078ac0ff */
[----:B------:R-:W-:Y:S01]  /*7d10*/  BSSY B0, `(.L_x_155) ;  /* 0x0000010000007945 */ /* 0x000fe20003800000 */
[----:B------:R-:W-:Y:S01]  /*7d20*/  ISETP.NE.AND P2, PT, R114, RZ, PT ;  /* 0x000000ff7200720c */ /* 0x000fe20003f45270 */
[----:B------:R-:W-:Y:S01]  /*7d30*/  @P4 VIADD R2, R5, UR49 ;  /* 0x0000003105024c36 */ /* 0x000fe20008000000 */
[----:B------:R-:W-:Y:S02]  /*7d40*/  PLOP3.LUT P1, PT, PT, PT, PT, 0x8, 0x80 ;  /* 0x000000000080781c */ /* 0x000fe40003f2e170 */
[----:B------:R-:W-:Y:S02]  /*7d50*/  CS2R R82, SRZ ;  /* 0x0000000000527805 */ /* 0x000fe4000001ff00 */
[----:B------:R-:W-:Y:S01]  /*7d60*/  @P4 PLOP3.LUT P1, PT, P5, PT, PT, 0x80, 0x8 ;  /* 0x000000000008481c */ /* 0x000fe20002f2f070 */
[C---:B------:R-:W-:Y:S01]  /*7d70*/  @P4 VIADD R0, R2.reuse, 0x500 ;  /* 0x0000050002004836 */ /* 0x040fe20000000000 */
[----:B------:R-:W-:Y:S01]  /*7d80*/  CS2R R80, SRZ ;  /* 0x0000000000507805 */ /* 0x000fe2000001ff00 */
[----:B------:R-:W-:Y:S01]  /*7d90*/  @P4 VIADD R2, R2, 0x510 ;  /* 0x0000051002024836 */ /* 0x000fe20000000000 */
[----:B------:R-:W-:Y:S02]  /*7da0*/  CS2R R86, SRZ ;  /* 0x0000000000567805 */ /* 0x000fe4000001ff00 */
[----:B------:R-:W-:Y:S07]  /*7db0*/  CS2R R84, SRZ ;  /* 0x0000000000547805 */ /* 0x000fee000001ff00 */
[----:B------:R-:W-:Y:S01]  /*7dc0*/  @P1 VIADD R2, R0, 0xfffffff0 ;  /* 0xfffffff000021836 */ /* 0x000fe20000000000 */
[----:B------:R-:W-:Y:S06]  /*7dd0*/  @P2 BRA `(.L_x_156) ;  /* 0x00000000000c2947 */ /* 0x000fec0003800000 */
[----:B------:R-:W-:Y:S04]  /*7de0*/  SHF.L.U32 R0, R104, 0x1f, RZ ;  /* 0x0000001f68007819 */ /* 0x000fe800000006ff */
[----:B------:R-:W1:Y:S02]  /*7df0*/  SYNCS.PHASECHK.TRANS64.TRYWAIT P1, [R3+URZ+0x340], R0 ;  /* 0x00034000030075a7 */ /* 0x000e6400080211ff */
[----:B-1----:R-:W-:Y:S05]  /*7e00*/  @!P1 BRA `(.L_x_157) ;  /* 0x0000003400e09947 */ /* 0x002fea0003800000 */
.L_x_156:
[----:B------:R-:W-:Y:S05]  /*7e10*/  BSYNC B0 ;  /* 0x0000000000007941 */ /* 0x000fea0003800000 */
.L_x_155:
[----:B------:R-:W-:Y:S01]  /*7e20*/  ISETP.NE.AND P1, PT, R115, RZ, PT ;  /* 0x000000ff7300720c */ /* 0x000fe20003f25270 */
[----:B-1----:R-:W-:Y:S02]  /*7e30*/  VIADD R3, R3, 0x350 ;  /* 0x0000035003037836 */ /* 0x002fe40000000000 */
[----:B------:R-:W-:Y:S02]  /*7e40*/  IMAD.U32 R0, RZ, RZ, UR37 ;  /* 0x00000025ff007e24 */ /* 0x000fe4000f8e00ff */
[----:B------:R-:W-:Y:S03]  /*7e50*/  VIADD R105, R105, 0x1 ;  /* 0x0000000169697836 */ /* 0x000fe60000000000 */
[----:B------:R-:W-:Y:S05]  /*7e60*/  PRMT R0, R0, 0x654, R3 ;  /* 0x0000065400007816 */ /* 0x000fea0000000003 */
[----:B------:R1:W3:Y:S04]  /*7e70*/  @P1 LDS.128 R80, [R5+UR49+0x500] ;  /* 0x0005003105501984 */ /* 0x0002e80008000c00 */
[----:B------:R1:W1:Y:S01]  /*7e80*/  @P1 LDS.128 R84, [R2] ;  /* 0x0000000002541984 */ /* 0x0002620000000c00 */
[C---:B------:R-:W-:Y:S01]  /*7e90*/  ISETP.NE.AND P1, PT, R105.reuse, 0x2, PT ;  /* 0x000000026900780c */ /* 0x040fe20003f25270 */
[----:B------:R-:W-:Y:S01]  /*7ea0*/  @!PT LDS RZ, [RZ] ;  /* 0x00000000fffff984 */ /* 0x000fe20000000800 */
[----:B------:R-:W-:Y:S01]  /*7eb0*/  @!PT LDS RZ, [RZ] ;  /* 0x00000000fffff984 */ /* 0x000fe20000000800 */
[----:B------:R-:W-:Y:S01]  /*7ec0*/  @!PT LDS RZ, [RZ] ;  /* 0x00000000fffff984 */ /* 0x000fe20000000800 */
[----:B------:R-:W-:Y:S01]  /*7ed0*/  @!PT LDS RZ, [RZ] ;  /* 0x00000000fffff984 */ /* 0x000fe20000000800 */
[----:B------:R5:W-:Y:S06]  /*7ee0*/  MEMBAR.ALL.CTA ;  /* 0x0000000000007992 */ /* 0x000bec0000008000 */
[----:B-----5:R-:W5:Y:S01]  /*7ef0*/  FENCE.VIEW.ASYNC.S ;  /* 0x00000000000073c6 */ /* 0x020f620000000000 */
[----:B------:R-:W-:Y:S02]  /*7f00*/  SEL R3, RZ, 0x1, P1 ;  /* 0x00000001ff037807 */ /* 0x000fe40000800000 */
[----:B------:R-:W-:Y:S02]  /*7f10*/  SEL R105, R105, RZ, P1 ;  /* 0x000000ff69697207 */ /* 0x000fe40000800000 */
[----:B------:R-:W-:Y:S01]  /*7f20*/  LOP3.LUT R104, R104, R3, RZ, 0x3c, !PT ;  /* 0x0000000368687212 */ /* 0x000fe200078e3cff */
[----:B-----5:R1:W-:Y:S06]  /*7f30*/  SYNCS.ARRIVE.TRANS64.RED.A1T0 RZ, [R0+URZ], RZ ;  /* 0x000000ff00ff79a7 */ /* 0x0203ec00081004ff */
.L_x_154:
[----:B------:R-:W-:Y:S05]  /*7f40*/  BSYNC B1 ;  /* 0x0000000000017941 */ /* 0x000fea0003800000 */
.L_x_153:
[----:B------:R-:W-:Y:S04]  /*7f50*/  SHF.R.U32.HI R3, RZ, 0x15, R48 ;  /* 0x00000015ff037819 */ /* 0x000fe80000011630 */
[----:B------:R-:W-:Y:S01]  /*7f60*/  LOP3.LUT P1, RZ, R3, 0x3, R102, 0x48, !PT ;  /* 0x0000000303ff7812 */ /* 0x000fe20007824866 */
[----:B------:R-:W-:Y:S01]  /*7f70*/  @!UPT UIADD3 URZ, UPT, UPT, URZ, URZ, URZ ;  /* 0x000000fffffff290 */ /* 0x000fe2000fffe0ff */
[----:B----4-:R-:W-:Y:S11]  /*7f80*/  @P0 BRA `(.L_x_158) ;  /* 0x0000000000080947 */ /* 0x010ff60003800000 */
[----:B------:R-:W4:Y:S02]  /*7f90*/  SYNCS.PHASECHK.TRANS64.TRYWAIT P0, [R111+URZ+0x390], R4 ;  /* 0x000390046f0075a7 */ /* 0x000f2400080011ff */
[----:B----4-:R-:W-:Y:S05]  /*7fa0*/  @!P0 BRA `(.L_x_159) ;  /* 0x00000034008c8947 */ /* 0x010fea0003800000 */
.L_x_158:
[----:B------:R-:W-:Y:S05]  /*7fb0*/  @!P1 BRA `(.L_x_160) ;  /* 0x0000000000409947 */ /* 0x000fea0003800000 */
[----:B------:R-:W5:Y:S01]  /*7fc0*/  LDCU.64 UR8, c[0x4][0x70] ;  /* 0x01000e00ff0877ac */ /* 0x000f620008000a00 */
[----:B------:R-:W-:Y:S01]  /*7fd0*/  MOV R3, 0x0 ;  /* 0x0000000000037802 */ /* 0x000fe20000000f00 */
[----:B------:R-:W-:Y:S02]  /*7fe0*/  HFMA2 R12, -RZ, RZ, 0, 5.9604644775390625e-08 ;  /* 0x00000001ff0c7431 */ /* 0x000fe400000001ff */
[----:B------:R-:W-:Y:S02]  /*7ff0*/  IMAD.MOV.U32 R8, RZ, RZ, 0x192 ;  /* 0x00000192ff087424 */ /* 0x000fe400078e00ff */
[----:B------:R-:W-:Y:S01]  /*8000*/  IMAD.MOV.U32 R13, RZ, RZ, RZ ;  /* 0x000000ffff0d7224 */ /* 0x000fe200078e00ff */
[----:B------:R-:W2:Y:S01]  /*8010*/  LDCU.64 UR6, c[0x4][0x78] ;  /* 0x01000f00ff0677ac */ /* 0x000ea20008000a00 */
[----:B-1----:R-:W1:Y:S01]  /*8020*/  LDC.64 R2, c[0x4][R3] ;  /* 0x0100000003027b82 */ /* 0x002e620000000a00 */
[----:B------:R-:W3:Y:S01]  /*8030*/  LDCU.64 UR4, c[0x4][0x10] ;  /* 0x01000200ff0477ac */ /* 0x000ee20008000a00 */
[----:B-----5:R-:W-:Y:S01]  /*8040*/  MOV R5, UR9 ;  /* 0x0000000900057c02 */ /* 0x020fe20008000f00 */
[----:B----4-:R-:W-:Y:S01]  /*8050*/  IMAD.U32 R4, RZ, RZ, UR8 ;  /* 0x00000008ff047e24 */ /* 0x010fe2000f8e00ff */
[----:B--2---:R-:W-:Y:S01]  /*8060*/  MOV R7, UR7 ;  /* 0x0000000700077c02 */ /* 0x004fe20008000f00 */
[----:B------:R-:W-:Y:S01]  /*8070*/  IMAD.U32 R6, RZ, RZ, UR6 ;  /* 0x00000006ff067e24 */ /* 0x000fe2000f8e00ff */
[----:B---3--:R-:W-:Y:S01]  /*8080*/  MOV R11, UR5 ;  /* 0x00000005000b7c02 */ /* 0x008fe20008000f00 */
[----:B------:R-:W-:Y:S02]  /*8090*/  IMAD.U32 R10, RZ, RZ, UR4 ;  /* 0x00000004ff0a7e24 */ /* 0x000fe4000f8e00ff */
[----:B------:R-:W-:Y:S07]  /*80a0*/  LEPC R20, `(.L_x_160) ;  /* 0x000000001014794e */ /* 0x000fee0000000000 */
[----:B-1----:R-:W-:Y:S05]  /*80b0*/  CALL.ABS.NOINC R2 ;  /* 0x0000000002007343 */ /* 0x002fea0003c00000 */
.L_x_160:
[-C--:B---3--:R-:W-:Y:S01]  /*80c0*/  F2FP.F16.E4M3.UNPACK_B R51, R80.reuse ;  /* 0x00000050ff33723e */ /* 0x088fe200020006ff */
[----:B------:R-:W-:Y:S05]  /*80d0*/  WARPSYNC.ALL ;  /* 0x0000000000007948 */ /* 0x000fea0003800000 */
[----:B------:R-:W-:Y:S01]  /*80e0*/  R2UR UR4, R48 ;  /* 0x00000000300472ca */ /* 0x000fe200000e0000 */
[--C-:B------:R-:W-:Y:S01]  /*80f0*/  HADD2.F32 R50, -RZ, R51.reuse.H0_H0 ;  /* 0x20000033ff327230 */ /* 0x100fe20000004100 */
[----:B------:R-:W-:Y:S01]  /*8100*/  F2FP.F16.E4M3.UNPACK_B R53, R80.H1 ;  /* 0x00000050ff35723e */ /* 0x000fe200030006ff */
[----:B------:R-:W-:Y:S01]  /*8110*/  HADD2.F32 R51, -RZ, R51.H1_H1 ;  /* 0x30000033ff337230 */ /* 0x000fe20000004100 */
[-C--:B------:R-:W-:Y:S01]  /*8120*/  F2FP.F16.E4M3.UNPACK_B R55, R81.reuse ;  /* 0x00000051ff37723e */ /* 0x080fe200020006ff */
[----:B------:R-:W-:Y:S01]  /*8130*/  BSSY.RECONVERGENT B0, `(.L_x_161) ;  /* 0x000009e000007945 */ /* 0x000fe20003800200 */
[----:B------:R-:W-:Y:S01]  /*8140*/  F2FP.F16.E4M3.UNPACK_B R57, R81.H1 ;  /* 0x00000051ff39723e */ /* 0x000fe200030006ff */
[--C-:B------:R-:W-:Y:S01]  /*8150*/  HADD2.F32 R52, -RZ, R53.reuse.H0_H0 ;  /* 0x20000035ff347230 */ /* 0x100fe20000004100 */
[-C--:B------:R-:W-:Y:S01]  /*8160*/  F2FP.F16.E4M3.UNPACK_B R59, R82.reuse ;  /* 0x00000052ff3b723e */ /* 0x080fe200020006ff */
[----:B------:R-:W-:Y:S01]  /*8170*/  HADD2.F32 R54, -RZ, R53.H1_H1 ;  /* 0x30000035ff367230 */ /* 0x000fe20000004100 */
[----:B------:R-:W-:Y:S01]  /*8180*/  F2FP.F16.E4M3.UNPACK_B R61, R82.H1 ;  /* 0x00000052ff3d723e */ /* 0x000fe200030006ff */
[--C-:B------:R-:W-:Y:S01]  /*8190*/  HADD2.F32 R53, -RZ, R55.reuse.H0_H0 ;  /* 0x20000037ff357230 */ /* 0x100fe20000004100 */
[-C--:B------:R-:W-:Y:S01]  /*81a0*/  F2FP.F16.E4M3.UNPACK_B R63, R83.reuse ;  /* 0x00000053ff3f723e */ /* 0x080fe200020006ff */
[----:B-1--4-:R-:W2:Y:S01]  /*81b0*/  LDTM.x32 R4, tmem[UR4] ;  /* 0x00000004000479ee */ /* 0x012ea200082c0000 */
[----:B------:R-:W-:Y:S01]  /*81c0*/  F2FP.F16.E4M3.UNPACK_B R65, R83.H1 ;  /* 0x00000053ff41723e */ /* 0x000fe200030006ff */
[----:B------:R-:W-:Y:S01]  /*81d0*/  HADD2.F32 R56, -RZ, R55.H1_H1 ;  /* 0x30000037ff387230 */ /* 0x000fe20000004100 */
[-C--:B------:R-:W-:Y:S01]  /*81e0*/  F2FP.F16.E4M3.UNPACK_B R67, R84.reuse ;  /* 0x00000054ff43723e */ /* 0x080fe200020006ff */
[----:B------:R-:W-:Y:S01]  /*81f0*/  HADD2.F32 R60, -RZ, R59.H1_H1 ;  /* 0x3000003bff3c7230 */ /* 0x000fe20000004100 */
[----:B------:R-:W-:Y:S01]  /*8200*/  IADD3 R125, PT, PT, R100, UR49, RZ ;  /* 0x00000031647d7c10 */ /* 0x000fe2000fffe0ff */
[----:B------:R-:W-:Y:S01]  /*8210*/  HADD2.F32 R64, -RZ, R63.H1_H1 ;  /* 0x3000003fff407230 */ /* 0x000fe20000004100 */
[----:B------:R-:W-:Y:S01]  /*8220*/  ISETP.NE.AND P6, PT, R113, RZ, PT ;  /* 0x000000ff7100720c */ /* 0x000fe20003fc5270 */
[----:B------:R-:W-:Y:S01]  /*8230*/  HADD2.F32 R68, -RZ, R67.H1_H1 ;  /* 0x30000043ff447230 */ /* 0x000fe20000004100 */
[----:B------:R-:W-:Y:S01]  /*8240*/  LOP3.LUT P5, RZ, R101, 0x80, RZ, 0xc0, !PT ;  /* 0x0000008065ff7812 */ /* 0x000fe200078ac0ff */
[--C-:B------:R-:W-:Y:S01]  /*8250*/  HADD2.F32 R55, -RZ, R57.reuse.H0_H0 ;  /* 0x20000039ff377230 */ /* 0x100fe20000004100 */
[----:B------:R-:W-:Y:S01]  /*8260*/  F2FP.F16.E4M3.UNPACK_B R69, R84.H1 ;  /* 0x00000054ff45723e */ /* 0x000fe200030006ff */
[----:B------:R-:W-:Y:S01]  /*8270*/  HADD2.F32 R58, -RZ, R57.H1_H1 ;  /* 0x30000039ff3a7230 */ /* 0x000fe20000004100 */
[-C--:B------:R-:W-:Y:S01]  /*8280*/  F2FP.F16.E4M3.UNPACK_B R71, R85.reuse ;  /* 0x00000055ff47723e */ /* 0x080fe200020006ff */
[----:B------:R-:W-:Y:S01]  /*8290*/  HADD2.F32 R57, -RZ, R59.H0_H0 ;  /* 0x2000003bff397230 */ /* 0x000fe20000004100 */
[----:B------:R-:W-:Y:S01]  /*82a0*/  F2FP.F16.E4M3.UNPACK_B R73, R85.H1 ;  /* 0x00000055ff49723e */ /* 0x000fe200030006ff */
[----:B------:R-:W-:Y:S01]  /*82b0*/  HADD2.F32 R59, -RZ, R61.H0_H0 ;  /* 0x2000003dff3b7230 */ /* 0x000fe20000004100 */
[-C--:B------:R-:W-:Y:S01]  /*82c0*/  F2FP.F16.E4M3.UNPACK_B R75, R86.reuse ;  /* 0x00000056ff4b723e */ /* 0x080fe200020006ff */
[----:B------:R-:W-:Y:S01]  /*82d0*/  HADD2.F32 R72, -RZ, R71.H1_H1 ;  /* 0x30000047ff487230 */ /* 0x000fe20000004100 */
[----:B------:R-:W-:Y:S01]  /*82e0*/  F2FP.F16.E4M3.UNPACK_B R77, R86.H1 ;  /* 0x00000056ff4d723e */ /* 0x000fe200030006ff */
[----:B------:R-:W-:Y:S01]  /*82f0*/  HADD2.F32 R62, -RZ, R61.H1_H1 ;  /* 0x3000003dff3e7230 */ /* 0x000fe20000004100 */
[----:B------:R-:W-:Y:S01]  /*8300*/  F2FP.F16.E4M3.UNPACK_B R79, R87.H1 ;  /* 0x00000057ff4f723e */ /* 0x000fe200030006ff */
[----:B------:R-:W-:Y:S01]  /*8310*/  HADD2.F32 R61, -RZ, R63.H0_H0 ;  /* 0x2000003fff3d7230 */ /* 0x000fe20000004100 */
[----:B------:R-:W-:Y:S01]  /*8320*/  ISETP.NE.AND P0, PT, R109, RZ, PT ;  /* 0x000000ff6d00720c */ /* 0x000fe20003f05270 */
[C---:B--2---:R-:W-:Y:S01]  /*8330*/  FMUL R0, R46.reuse, R4 ;  /* 0x000000042e007220 */ /* 0x044fe20000400000 */
[C---:B------:R-:W-:Y:S01]  /*8340*/  FMUL R2, R46.reuse, R5 ;  /* 0x000000052e027220 */ /* 0x040fe20000400000 */
[C---:B------:R-:W-:Y:S01]  /*8350*/  FMUL R4, R46.reuse, R8 ;  /* 0x000000082e047220 */ /* 0x040fe20000400000 */
[C---:B------:R-:W-:Y:S01]  /*8360*/  FMUL R5, R46.reuse, R9 ;  /* 0x000000092e057220 */ /* 0x040fe20000400000 */
[C---:B------:R-:W-:Y:S01]  /*8370*/  FFMA R0, R49.reuse, R50, R0 ;  /* 0x0000003231007223 */ /* 0x040fe20000000000 */
[C---:B------:R-:W-:Y:S01]  /*8380*/  FFMA R2, R49.reuse, R51, R2 ;  /* 0x0000003331027223 */ /* 0x040fe20000000002 */
[C---:B------:R-:W-:Y:S01]  /*8390*/  FMUL R8, R46.reuse, R12 ;  /* 0x0000000c2e087220 */ /* 0x040fe20000400000 */
[C---:B------:R-:W-:Y:S01]  /*83a0*/  FMUL R9, R46.reuse, R13 ;  /* 0x0000000d2e097220 */ /* 0x040fe20000400000 */
[C---:B------:R-:W-:Y:S01]  /*83b0*/  FMUL R12, R46.reuse, R16 ;  /* 0x000000102e0c7220 */ /* 0x040fe20000400000 */
[C---:B------:R-:W-:Y:S01]  /*83c0*/  FMUL R13, R46.reuse, R17 ;  /* 0x000000112e0d7220 */ /* 0x040fe20000400000 */
[C---:B------:R-:W-:Y:S01]  /*83d0*/  FMUL R16, R46.reuse, R20 ;  /* 0x000000142e107220 */ /* 0x040fe20000400000 */
[C---:B------:R-:W-:Y:S01]  /*83e0*/  FMUL R17, R46.reuse, R21 ;  /* 0x000000152e117220 */ /* 0x040fe20000400000 */
[C---:B------:R-:W-:Y:S01]  /*83f0*/  FMUL R20, R46.reuse, R24 ;  /* 0x000000182e147220 */ /* 0x040fe20000400000 */
[C---:B------:R-:W-:Y:S01]  /*8400*/  FMUL R21, R46.reuse, R25 ;  /* 0x000000192e157220 */ /* 0x040fe20000400000 */
[----:B------:R-:W-:Y:S02]  /*8410*/  HADD2.F32 R76, -RZ, R75.H1_H1 ;  /* 0x3000004bff4c7230 */ /* 0x000fe40000004100 */
[C---:B------:R-:W-:Y:S01]  /*8420*/  FMUL R24, R46.reuse, R28 ;  /* 0x0000001c2e187220 */ /* 0x040fe20000400000 */
[C---:B------:R-:W-:Y:S01]  /*8430*/  FMUL R25, R46.reuse, R29 ;  /* 0x0000001d2e197220 */ /* 0x040fe20000400000 */
[C---:B------:R-:W-:Y:S01]  /*8440*/  FMUL R28, R46.reuse, R32 ;  /* 0x000000202e1c7220 */ /* 0x040fe20000400000 */
[C---:B------:R-:W-:Y:S01]  /*8450*/  FMUL R29, R46.reuse, R33 ;  /* 0x000000212e1d7220 */ /* 0x040fe20000400000 */
[C---:B------:R-:W-:Y:S01]  /*8460*/  FMUL R3, R46.reuse, R6 ;  /* 0x000000062e037220 */ /* 0x040fe20000400000 */
[C---:B------:R-:W-:Y:S01]  /*8470*/  FMUL R7, R46.reuse, R7 ;  /* 0x000000072e077220 */ /* 0x040fe20000400000 */
[----:B------:R-:W-:Y:S01]  /*8480*/  FMUL R6, R46, R10 ;  /* 0x0000000a2e067220 */ /* 0x000fe20000400000 */
[----:B------:R-:W-:Y:S01]  /*8490*/  F2FP.F16.E4M3.UNPACK_B R50, R87 ;  /* 0x00000057ff32723e */ /* 0x000fe200020006ff */
[C---:B------:R-:W-:Y:S01]  /*84a0*/  FFMA R3, R49.reuse, R52, R3 ;  /* 0x0000003431037223 */ /* 0x040fe20000000003 */
[C---:B------:R-:W-:Y:S01]  /*84b0*/  FFMA R7, R49.reuse, R54, R7 ;  /* 0x0000003631077223 */ /* 0x040fe20000000007 */
[----:B------:R-:W-:Y:S01]  /*84c0*/  @P6 SHF.L.U32 R32, R104, 0x1f, RZ ;  /* 0x0000001f68206819 */ /* 0x000fe200000006ff */
[C---:B------:R-:W-:Y:S01]  /*84d0*/  FFMA R4, R49.reuse, R53, R4 ;  /* 0x0000003531047223 */ /* 0x040fe20000000004 */
[----:B------:R-:W-:Y:S01]  /*84e0*/  FFMA R5, R49, R56, R5 ;  /* 0x0000003831057223 */ /* 0x000fe20000000005 */
[C---:B------:R-:W-:Y:S01]  /*84f0*/  FMUL R11, R46.reuse, R11 ;  /* 0x0000000b2e0b7220 */ /* 0x040fe20000400000 */
[----:B------:R-:W-:Y:S01]  /*8500*/  F2FP.SATFINITE.E4M3.F32.PACK_AB_MERGE_C R113, R7, R3, RZ ;  /* 0x000000030771723e */ /* 0x000fe200048070ff */
[C---:B------:R-:W-:Y:S01]  /*8510*/  FFMA R6, R49.reuse, R55, R6 ;  /* 0x0000003731067223 */ /* 0x040fe20000000006 */
[----:B------:R-:W-:Y:S01]  /*8520*/  FMUL R10, R46, R14 ;  /* 0x0000000e2e0a7220 */ /* 0x000fe20000400000 */
[C---:B------:R-:W-:Y:S01]  /*8530*/  FFMA R11, R49.reuse, R58, R11 ;  /* 0x0000003a310b7223 */ /* 0x040fe2000000000b */
[----:B------:R-:W-:Y:S01]  /*8540*/  F2FP.SATFINITE.E4M3.F32.PACK_AB_MERGE_C R116, R2, R0, R113 ;  /* 0x000000000274723e */ /* 0x000fe20004807071 */
[C---:B------:R-:W-:Y:S01]  /*8550*/  FMUL R15, R46.reuse, R15 ;  /* 0x0000000f2e0f7220 */ /* 0x040fe20000400000 */
[----:B------:R-:W-:Y:S01]  /*8560*/  MOV R113, 0x10 ;  /* 0x0000001000717802 */ /* 0x000fe20000000f00 */
[----:B------:R-:W-:Y:S01]  /*8570*/  FFMA R8, R49, R57, R8 ;  /* 0x0000003931087223 */ /* 0x000fe20000000008 */
[----:B------:R-:W-:Y:S01]  /*8580*/  F2FP.SATFINITE.E4M3.F32.PACK_AB_MERGE_C R117, R11, R6, RZ ;  /* 0x000000060b75723e */ /* 0x000fe200048070ff */
[----:B------:R-:W-:Y:S01]  /*8590*/  FFMA R9, R49, R60, R9 ;  /* 0x0000003c31097223 */ /* 0x000fe20000000009 */
[--C-:B------:R-:W-:Y:S01]  /*85a0*/  HADD2.F32 R63, -RZ, R65.reuse.H0_H0 ;  /* 0x20000041ff3f7230 */ /* 0x100fe20000004100 */
[----:B------:R-:W-:Y:S01]  /*85b0*/  SEL R124, R113, 0xfffffff0, !P5 ;  /* 0xfffffff0717c7807 */ /* 0x000fe20006800000 */
[----:B------:R-:W-:Y:S01]  /*85c0*/  FFMA R10, R49, R59, R10 ;  /* 0x0000003b310a7223 */ /* 0x000fe2000000000a */
[----:B------:R-:W-:Y:S01]  /*85d0*/  F2FP.SATFINITE.E4M3.F32.PACK_AB_MERGE_C R117, R5, R4, R117 ;  /* 0x000000040575723e */ /* 0x000fe20004807075 */
[----:B------:R-:W-:Y:S01]  /*85e0*/  FFMA R15, R49, R62, R15 ;  /* 0x0000003e310f7223 */ /* 0x000fe2000000000f */
[----:B------:R-:W-:Y:S01]  /*85f0*/  IADD3 R113, PT, PT, R125, R124, RZ ;  /* 0x0000007c7d717210 */ /* 0x000fe20007ffe0ff */
[C---:B------:R-:W-:Y:S01]  /*8600*/  FFMA R12, R49.reuse, R61, R12 ;  /* 0x0000003d310c7223 */ /* 0x040fe2000000000c */
[----:B------:R-:W-:Y:S01]  /*8610*/  FFMA R13, R49, R64, R13 ;  /* 0x00000040310d7223 */ /* 0x000fe2000000000d */
[--C-:B------:R-:W-:Y:S01]  /*8620*/  HADD2.F32 R51, -RZ, R50.reuse.H0_H0 ;  /* 0x20000032ff337230 */ /* 0x100fe20000004100 */
[----:B------:R-:W-:Y:S01]  /*8630*/  F2FP.SATFINITE.E4M3.F32.PACK_AB_MERGE_C R118, R15, R10, RZ ;  /* 0x0000000a0f76723e */ /* 0x000fe200048070ff */
[----:B------:R-:W-:Y:S02]  /*8640*/  HADD2.F32 R50, -RZ, R50.H1_H1 ;  /* 0x30000032ff327230 */ /* 0x000fe40000004100 */
[C---:B------:R-:W-:Y:S01]  /*8650*/  FMUL R14, R46.reuse, R18 ;  /* 0x000000122e0e7220 */ /* 0x040fe20000400000 */
[----:B------:R-:W-:Y:S02]  /*8660*/  HADD2.F32 R66, -RZ, R65.H1_H1 ;  /* 0x30000041ff427230 */ /* 0x000fe40000004100 */
[C---:B------:R-:W-:Y:S01]  /*8670*/  FMUL R19, R46.reuse, R19 ;  /* 0x000000132e137220 */ /* 0x040fe20000400000 */
[----:B------:R-:W-:Y:S02]  /*8680*/  HADD2.F32 R65, -RZ, R67.H0_H0 ;  /* 0x20000043ff417230 */ /* 0x000fe40000004100 */
[C---:B------:R-:W-:Y:S01]  /*8690*/  FFMA R14, R49.reuse, R63, R14 ;  /* 0x0000003f310e7223 */ /* 0x040fe2000000000e */
[--C-:B------:R-:W-:Y:S02]  /*86a0*/  HADD2.F32 R67, -RZ, R69.reuse.H0_H0 ;  /* 0x20000045ff437230 */ /* 0x100fe40000004100 */
[C---:B------:R-:W-:Y:S01]  /*86b0*/  FMUL R18, R46.reuse, R22 ;  /* 0x000000162e127220 */ /* 0x040fe20000400000 */
[----:B------:R-:W-:Y:S02]  /*86c0*/  HADD2.F32 R70, -RZ, R69.H1_H1 ;  /* 0x30000045ff467230 */ /* 0x000fe40000004100 */
[C---:B------:R-:W-:Y:S01]  /*86d0*/  FFMA R19, R49.reuse, R66, R19 ;  /* 0x0000004231137223 */ /* 0x040fe20000000013 */
[----:B------:R-:W-:Y:S02]  /*86e0*/  HADD2.F32 R69, -RZ, R71.H0_H0 ;  /* 0x20000047ff457230 */ /* 0x000fe40000004100 */
[C---:B------:R-:W-:Y:S01]  /*86f0*/  FMUL R23, R46.reuse, R23 ;  /* 0x000000172e177220 */ /* 0x040fe20000400000 */
[C---:B------:R-:W-:Y:S01]  /*8700*/  FFMA R16, R49.reuse, R65, R16 ;  /* 0x0000004131107223 */ /* 0x040fe20000000010 */
[C---:B------:R-:W-:Y:S01]  /*8710*/  FFMA R17, R49.reuse, R68, R17 ;  /* 0x0000004431117223 */ /* 0x040fe20000000011 */
[--C-:B------:R-:W-:Y:S02]  /*8720*/  HADD2.F32 R71, -RZ, R73.reuse.H0_H0 ;  /* 0x20000049ff477230 */ /* 0x100fe40000004100 */
[C---:B------:R-:W-:Y:S01]  /*8730*/  FFMA R18, R49.reuse, R67, R18 ;  /* 0x0000004331127223 */ /* 0x040fe20000000012 */
[----:B------:R-:W-:Y:S02]  /*8740*/  HADD2.F32 R74, -RZ, R73.H1_H1 ;  /* 0x30000049ff4a7230 */ /* 0x000fe40000004100 */
[C---:B------:R-:W-:Y:S01]  /*8750*/  FMUL R22, R46.reuse, R26 ;  /* 0x0000001a2e167220 */ /* 0x040fe20000400000 */
[----:B------:R-:W-:Y:S02]  /*8760*/  HADD2.F32 R73, -RZ, R75.H0_H0 ;  /* 0x2000004bff497230 */ /* 0x000fe40000004100 */
[C---:B------:R-:W-:Y:S01]  /*8770*/  FFMA R23, R49.reuse, R70, R23 ;  /* 0x0000004631177223 */ /* 0x040fe20000000017 */
[C---:B------:R-:W-:Y:S01]  /*8780*/  FMUL R27, R46.reuse, R27 ;  /* 0x0000001b2e1b7220 */ /* 0x040fe20000400000 */
[C---:B------:R-:W-:Y:S01]  /*8790*/  FFMA R20, R49.reuse, R69, R20 ;  /* 0x0000004531147223 */ /* 0x040fe20000000014 */
[C---:B------:R-:W-:Y:S01]  /*87a0*/  FFMA R21, R49.reuse, R72, R21 ;  /* 0x0000004831157223 */ /* 0x040fe20000000015 */
[--C-:B------:R-:W-:Y:S02]  /*87b0*/  HADD2.F32 R75, -RZ, R77.reuse.H0_H0 ;  /* 0x2000004dff4b7230 */ /* 0x100fe40000004100 */
[C---:B------:R-:W-:Y:S01]  /*87c0*/  FFMA R22, R49.reuse, R71, R22 ;  /* 0x0000004731167223 */ /* 0x040fe20000000016 */
[----:B------:R-:W-:Y:S02]  /*87d0*/  HADD2.F32 R78, -RZ, R77.H1_H1 ;  /* 0x3000004dff4e7230 */ /* 0x000fe40000004100 */
[C---:B------:R-:W-:Y:S01]  /*87e0*/  FMUL R26, R46.reuse, R30 ;  /* 0x0000001e2e1a7220 */ /* 0x040fe20000400000 */
        /* <DEDUP_REMOVED lines=8> */
[----:B------:R-:W-:Y:S01]  /*8870*/  FFMA R31, R49, R78, R31 ;  /* 0x0000004e311f7223 */ /* 0x000fe2000000001f */
[----:B------:R-:W-:Y:S01]  /*8880*/  FMUL R35, R46, R35 ;  /* 0x000000232e237220 */ /* 0x000fe20000400000 */
[----:B------:R-:W-:Y:S01]  /*8890*/  F2FP.SATFINITE.E4M3.F32.PACK_AB_MERGE_C R119, R19, R14, RZ ;  /* 0x0000000e1377723e */ /* 0x000fe200048070ff */
[C---:B------:R-:W-:Y:S01]  /*88a0*/  FFMA R28, R49.reuse, R51, R28 ;  /* 0x00000033311c7223 */ /* 0x040fe2000000001c */
[C---:B------:R-:W-:Y:S01]  /*88b0*/  FFMA R29, R49.reuse, R50, R29 ;  /* 0x00000032311d7223 */ /* 0x040fe2000000001d */
[C---:B------:R-:W-:Y:S01]  /*88c0*/  FFMA R30, R49.reuse, R77, R30 ;  /* 0x0000004d311e7223 */ /* 0x040fe2000000001e */
[----:B------:R-:W-:Y:S01]  /*88d0*/  FFMA R35, R49, R52, R35 ;  /* 0x0000003431237223 */ /* 0x000fe20000000023 */
[----:B------:R-:W-:Y:S02]  /*88e0*/  F2FP.SATFINITE.E4M3.F32.PACK_AB_MERGE_C R118, R9, R8, R118 ;  /* 0x000000080976723e */ /* 0x000fe40004807076 */
[----:B------:R-:W-:Y:S02]  /*88f0*/  F2FP.SATFINITE.E4M3.F32.PACK_AB_MERGE_C R119, R13, R12, R119 ;  /* 0x0000000c0d77723e */ /* 0x000fe40004807077 */
[----:B------:R-:W-:Y:S02]  /*8900*/  F2FP.SATFINITE.E4M3.F32.PACK_AB_MERGE_C R120, R23, R18, RZ ;  /* 0x000000121778723e */ /* 0x000fe400048070ff */
[----:B------:R-:W-:Y:S01]  /*8910*/  F2FP.SATFINITE.E4M3.F32.PACK_AB_MERGE_C R121, R27, R22, RZ ;  /* 0x000000161b79723e */ /* 0x000fe200048070ff */
[----:B------:R1:W-:Y:S01]  /*8920*/  STS.128 [R100+UR49+0x2500], R116 ;  /* 0x0025007464007988 */ /* 0x0003e20008000c31 */
[----:B------:R-:W-:Y:S02]  /*8930*/  F2FP.SATFINITE.E4M3.F32.PACK_AB_MERGE_C R122, R31, R26, RZ ;  /* 0x0000001a1f7a723e */ /* 0x000fe400048070ff */
[----:B------:R-:W-:Y:S02]  /*8940*/  F2FP.SATFINITE.E4M3.F32.PACK_AB_MERGE_C R123, R35, R30, RZ ;  /* 0x0000001e237b723e */ /* 0x000fe400048070ff */
[----:B------:R-:W-:Y:S02]  /*8950*/  F2FP.SATFINITE.E4M3.F32.PACK_AB_MERGE_C R120, R17, R16, R120 ;  /* 0x000000101178723e */ /* 0x000fe40004807078 */
[----:B------:R-:W-:Y:S02]  /*8960*/  F2FP.SATFINITE.E4M3.F32.PACK_AB_MERGE_C R121, R21, R20, R121 ;  /* 0x000000141579723e */ /* 0x000fe40004807079 */
[----:B------:R-:W-:Y:S02]  /*8970*/  F2FP.SATFINITE.E4M3.F32.PACK_AB_MERGE_C R122, R25, R24, R122 ;  /* 0x00000018197a723e */ /* 0x000fe4000480707a */
[----:B------:R-:W-:Y:S02]  /*8980*/  F2FP.SATFINITE.E4M3.F32.PACK_AB_MERGE_C R123, R29, R28, R123 ;  /* 0x0000001c1d7b723e */ /* 0x000fe4000480707b */
[----:B------:R-:W-:Y:S03]  /*8990*/  LEA R125, R105, UR49, 0x3 ;  /* 0x00000031697d7c11 */ /* 0x000fe6000f8e18ff */
[----:B------:R1:W-:Y:S01]  /*89a0*/  STS.128 [R113+0x2500], R120 ;  /* 0x0025007871007388 */ /* 0x0003e20000000c00 */
[----:B------:R-:W-:Y:S01]  /*89b0*/  @!PT LDS RZ, [RZ] ;  /* 0x00000000fffff984 */ /* 0x000fe20000000800 */
[----:B------:R-:W-:Y:S01]  /*89c0*/  @!PT LDS RZ, [RZ] ;  /* 0x00000000fffff984 */ /* 0x000fe20000000800 */
[----:B------:R-:W-:Y:S01]  /*89d0*/  @!PT LDS RZ, [RZ] ;  /* 0x00000000fffff984 */ /* 0x000fe20000000800 */
[----:B------:R-:W-:Y:S01]  /*89e0*/  @!PT LDS RZ, [RZ] ;  /* 0x00000000fffff984 */ /* 0x000fe20000000800 */
[----:B------:R2:W-:Y:S07]  /*89f0*/  MEMBAR.ALL.CTA ;  /* 0x0000000000007992 */ /* 0x0005ee0000008000 */
[----:B--2---:R-:W2:Y:S02]  /*8a00*/  FENCE.VIEW.ASYNC.S ;  /* 0x00000000000073c6 */ /* 0x004ea40000000000 */
[----:B--2---:R-:W-:Y:S06]  /*8a10*/  BAR.SYNC.DEFER_BLOCKING 0x1, 0x80 ;  /* 0x0042000000007b1d */ /* 0x004fec0000010000 */
[----:B------:R-:W-:Y:S05]  /*8a20*/  @P0 BRA `(.L_x_162) ;  /* 0x0000000000380947 */ /* 0x000fea0003800000 */
[----:B------:R-:W-:Y:S02]  /*8a30*/  UIADD3 UR4, UPT, UPT, UR49, 0x2500, URZ ;  /* 0x0000250031047890 */ /* 0x000fe4000fffe0ff */
[----:B------:R-:W-:Y:S01]  /*8a40*/  UIADD3 UR8, UP0, UPT, UR52, 0x680, URZ ;  /* 0x0000068034087890 */ /* 0x000fe2000ff1e0ff */
[----:B------:R-:W-:Y:S01]  /*8a50*/  UMOV UR43, UR36 ;  /* 0x00000024002b7c82 */ /* 0x000fe20008000000 */
[----:B------:R-:W-:Y:S02]  /*8a60*/  UIADD3 UR5, UPT, UPT, UR41, 0x40, URZ ;  /* 0x0000004029057890 */ /* 0x000fe4000fffe0ff */
[----:B------:R-:W-:Y:S01]  /*8a70*/  MOV R108, UR4 ;  /* 0x00000004006c7c02 */ /* 0x000fe20008000f00 */
[----:B------:R-:W-:Y:S02]  /*8a80*/  UIADD3.X UR9, UPT, UPT, URZ, UR53, URZ, UP0, !UPT ;  /* 0x00000035ff097290 */ /* 0x000fe400087fe4ff */
[----:B------:R-:W-:Y:S01]  /*8a90*/  UIADD3 UR4, UPT, UPT, UR49, 0x2d00, URZ ;  /* 0x00002d0031047890 */ /* 0x000fe2000fffe0ff */
[----:B------:R-:W-:Y:S01]  /*8aa0*/  R2UR UR40, R108 ;  /* 0x000000006c2872ca */ /* 0x000fe200000e0000 */
[----:B------:R-:W-:Y:S01]  /*8ab0*/  UMOV UR6, UR42 ;  /* 0x0000002a00067c82 */ /* 0x000fe20008000000 */
[----:B------:R-:W-:Y:S11]  /*8ac0*/  UMOV UR7, UR36 ;  /* 0x0000002400077c82 */ /* 0x000ff60008000000 */
[----:B------:R2:W-:Y:S01]  /*8ad0*/  UTMASTG.3D [UR40], [UR8] ;  /* 0x00000028080073b5 */ /* 0x0005e20008010000 */
[----:B------:R2:W-:Y:S01]  /*8ae0*/  UTMASTG.3D [UR4], [UR8] ;  /* 0x00000004080073b5 */ /* 0x0005e20008010000 */
[----:B------:R0:W-:Y:S01]  /*8af0*/  UTMACMDFLUSH ;  /* 0x00000000000079b7 */ /* 0x0001e20000000000 */
[----:B--2---:R-:W-:Y:S04]  /*8b00*/  DEPBAR.LE SB0, 0x1 ;  /* 0x000080400000791a */ /* 0x004fe80000000000 */
.L_x_162:
[----:B------:R-:W-:Y:S05]  /*8b10*/  BSYNC.RECONVERGENT B0 ;  /* 0x0000000000007941 */ /* 0x000fea0003800200 */
.L_x_161:
[----:B------:R-:W-:Y:S06]  /*8b20*/  BAR.SYNC.DEFER_BLOCKING 0x1, 0x80 ;  /* 0x0042000000007b1d */ /* 0x000fec0000010000 */
[----:B------:R-:W2:Y:S01]  /*8b30*/  @P6 SYNCS.PHASECHK.TRANS64.TRYWAIT P0, [R125+URZ+0x340], R32 ;  /* 0x000340207d0065a7 */ /* 0x000ea200080011ff */
[----:B------:R-:W-:Y:S01]  /*8b40*/  BSSY B1, `(.L_x_163) ;  /* 0x0000020000017945 */ /* 0x000fe20003800000 */
[----:B--2---:R-:W-:Y:S03]  /*8b50*/  @P6 SEL R114, RZ, 0x1, !P0 ;  /* 0x00000001ff726807 */ /* 0x004fe60004000000 */
[----:B------:R-:W-:Y:S05]  /*8b60*/  @!P6 BRA `(.L_x_164) ;  /* 0x000000000074e947 */ /* 0x000fea0003800000 */
[----:B------:R-:W-:Y:S01]  /*8b70*/  ISETP.NE.AND P1, PT, R115, RZ, PT ;  /* 0x000000ff7300720c */ /* 0x000fe20003f25270 */
[----:B------:R-:W-:Y:S01]  /*8b80*/  BSSY B0, `(.L_x_165) ;  /* 0x0000009000007945 */ /* 0x000fe20003800000 */
[----:B------:R-:W-:Y:S11]  /*8b90*/  ISETP.NE.AND P0, PT, R114, RZ, PT ;  /* 0x000000ff7200720c */ /* 0x000ff60003f05270 */
[----:B------:R-:W-:Y:S05]  /*8ba0*/  @P1 IMAD R0, R105, 0x1000, R100 ;  /* 0x0000100069001824 */ /* 0x000fea00078e0264 */
[----:B------:R-:W-:Y:S05]  /*8bb0*/  @P1 IADD3 R3, PT, PT, R0, UR49, RZ ;  /* 0x0000003100031c10 */ /* 0x000fea000fffe0ff */
[----:B------:R-:W-:Y:S01]  /*8bc0*/  @P1 IMAD.IADD R3, R3, 0x1, R124 ;  /* 0x0000000103031824 */ /* 0x000fe200078e027c */
[----:B------:R-:W-:Y:S06]  /*8bd0*/  @P0 BRA `(.L_x_166) ;  /* 0x00000000000c0947 */ /* 0x000fec0003800000 */
[----:B------:R-:W-:Y:S04]  /*8be0*/  SHF.L.U32 R2, R104, 0x1f, RZ ;  /* 0x0000001f68027819 */ /* 0x000fe800000006ff */
[----:B------:R-:W2:Y:S02]  /*8bf0*/  SYNCS.PHASECHK.TRANS64.TRYWAIT P0, [R125+URZ+0x340], R2 ;  /* 0x000340027d0075a7 */ /* 0x000ea400080011ff */
[----:B--2---:R-:W-:Y:S05]  /*8c00*/  @!P0 BRA `(.L_x_167) ;  /* 0x0000002800888947 */ /* 0x004fea0003800000 */
.L_x_166:
[----:B------:R-:W-:Y:S05]  /*8c10*/  BSYNC B0 ;  /* 0x0000000000007941 */ /* 0x000fea0003800000 */
.L_x_165:
[----:B------:R-:W-:Y:S01]  /*8c20*/  ISETP.NE.AND P0, PT, R115, RZ, PT ;  /* 0x000000ff7300720c */ /* 0x000fe20003f05270 */
[----:B--2---:R-:W-:Y:S02]  /*8c30*/  VIADD R125, R125, 0x350 ;  /* 0x000003507d7d7836 */ /* 0x004fe40000000000 */
[----:B------:R-:W-:Y:S02]  /*8c40*/  IMAD.U32 R2, RZ, RZ, UR37 ;  /* 0x00000025ff027e24 */ /* 0x000fe4000f8e00ff */
[----:B------:R-:W-:Y:S03]  /*8c50*/  VIADD R105, R105, 0x1 ;  /* 0x0000000169697836 */ /* 0x000fe60000000000 */
[----:B------:R-:W-:Y:S05]  /*8c60*/  PRMT R2, R2, 0x654, R125 ;  /* 0x0000065402027816 */ /* 0x000fea000000007d */
[----:B------:R2:W3:Y:S04]  /*8c70*/  @P0 LDS.128 R80, [R0+UR49+0x500] ;  /* 0x0005003100500984 */ /* 0x0004e80008000c00 */
[----:B------:R2:W4:Y:S01]  /*8c80*/  @P0 LDS.128 R84, [R3+0x500] ;  /* 0x0005000003540984 */ /* 0x0005220000000c00 */
        /* <DEDUP_REMOVED lines=11> */
.L_x_164:
[----:B------:R-:W-:Y:S05]  /*8d40*/  BSYNC B1 ;  /* 0x0000000000017941 */ /* 0x000fea0003800000 */
.L_x_163:
[----:B--2---:R-:W-:Y:S05]  /*8d50*/  VIADD R3, R48, 0x20 ;  /* 0x0000002030037836 */ /* 0x004fea0000000000 */
[----:B------:R-:W-:Y:S04]  /*8d60*/  SHF.R.U32.HI R3, RZ, 0x15, R3 ;  /* 0x00000015ff037819 */ /* 0x000fe80000011603 */
[----:B------:R-:W-:Y:S11]  /*8d70*/  LOP3.LUT P0, RZ, R3, 0x3, R102, 0x48, !PT ;  /* 0x0000000303ff7812 */ /* 0x000ff60007804866 */
[----:B------:R-:W-:Y:S02]  /*8d80*/  @!UPT UIADD3 URZ, UPT, UPT, URZ, URZ, URZ ;  /* 0x000000fffffff290 */ /* 0x000fe4000fffe0ff */
[----:B------:R-:W-:Y:S05]  /*8d90*/  @!P0 BRA `(.L_x_168) ;  /* 0x0000000000408947 */ /* 0x000fea0003800000 */
[----:B------:R-:W2:Y:S01]  /*8da0*/  LDCU.64 UR8, c[0x4][0x70] ;  /* 0x01000e00ff0877ac */ /* 0x000ea20008000a00 */
[----:B------:R-:W-:Y:S01]  /*8db0*/  MOV R3, 0x0 ;  /* 0x0000000000037802 */ /* 0x000fe20000000f00 */
[----:B------:R-:W-:Y:S02]  /*8dc0*/  HFMA2 R12, -RZ, RZ, 0, 5.9604644775390625e-08 ;  /* 0x00000001ff0c7431 */ /* 0x000fe400000001ff */
[----:B------:R-:W-:Y:S02]  /*8dd0*/  IMAD.MOV.U32 R8, RZ, RZ, 0x192 ;  /* 0x00000192ff087424 */ /* 0x000fe400078e00ff */
[----:B------:R-:W-:Y:S01]  /*8de0*/  IMAD.MOV.U32 R13, RZ, RZ, RZ ;  /* 0x000000ffff0d7224 */ /* 0x000fe200078e00ff */
[----:B------:R-:W5:Y:S01]  /*8df0*/  LDCU.64 UR6, c[0x4][0x78] ;  /* 0x01000f00ff0677ac */ /* 0x000f620008000a00 */
[----:B------:R-:W1:Y:S01]  /*8e00*/  LDC.64 R2, c[0x4][R3] ;  /* 0x0100000003027b82 */ /* 0x000e620000000a00 */
[----:B------:R-:W3:Y:S01]  /*8e10*/  LDCU.64 UR4, c[0x4][0x10] ;  /* 0x01000200ff0477ac */ /* 0x000ee20008000a00 */
[----:B--2---:R-:W-:Y:S01]  /*8e20*/  MOV R5, UR9 ;  /* 0x0000000900057c02 */ /* 0x004fe20008000f00 */
[----:B------:R-:W-:Y:S01]  /*8e30*/  IMAD.U32 R4, RZ, RZ, UR8 ;  /* 0x00000008ff047e24 */ /* 0x000fe2000f8e00ff */
[----:B-----5:R-:W-:Y:S01]  /*8e40*/  MOV R7, UR7 ;  /* 0x0000000700077c02 */ /* 0x020fe20008000f00 */
[----:B------:R-:W-:Y:S01]  /*8e50*/  IMAD.U32 R6, RZ, RZ, UR6 ;  /* 0x00000006ff067e24 */ /* 0x000fe2000f8e00ff */
[----:B---3--:R-:W-:Y:S01]  /*8e60*/  MOV R11, UR5 ;  /* 0x00000005000b7c02 */ /* 0x008fe20008000f00 */
[----:B------:R-:W-:Y:S02]  /*8e70*/  IMAD.U32 R10, RZ, RZ, UR4 ;  /* 0x00000004ff0a7e24 */ /* 0x000fe4000f8e00ff */
[----:B------:R-:W-:Y:S07]  /*8e80*/  LEPC R20, `(.L_x_168) ;  /* 0x000000001014794e */ /* 0x000fee0000000000 */
[----:B-1--4-:R-:W-:Y:S05]  /*8e90*/  CALL.ABS.NOINC R2 ;  /* 0x0000000002007343 */ /* 0x012fea0003c00000 */
.L_x_168:
[----:B------:R-:W-:Y:S01]  /*8ea0*/  ISETP.NE.AND P0, PT, R109, RZ, PT ;  /* 0x000000ff6d00720c */ /* 0x000fe20003f05270 */
[----:B------:R-:W-:Y:S05]  /*8eb0*/  WARPSYNC.ALL ;  /* 0x0000000000007948 */ /* 0x000fea0003800000 */
[----:B------:R-:W-:Y:S01]  /*8ec0*/  R2UR UR4, R48 ;  /* 0x00000000300472ca */ /* 0x000fe200000e0000 */
[----:B------:R-:W-:Y:S01]  /*8ed0*/  BSSY.RECONVERGENT B0, `(.L_x_169) ;  /* 0x000009f000007945 */ /* 0x000fe20003800200 */
[-C--:B---3--:R-:W-:Y:S02]  /*8ee0*/  F2FP.F16.E4M3.UNPACK_B R51, R80.reuse ;  /* 0x00000050ff33723e */ /* 0x088fe400020006ff */
[----:B------:R-:W-:Y:S02]  /*8ef0*/  F2FP.F16.E4M3.UNPACK_B R80, R80.H1 ;  /* 0x00000050ff50723e */ /* 0x000fe400030006ff */
[-C--:B------:R-:W-:Y:S01]  /*8f00*/  F2FP.F16.E4M3.UNPACK_B R55, R81.reuse ;  /* 0x00000051ff37723e */ /* 0x080fe200020006ff */
[--C-:B------:R-:W-:Y:S01]  /*8f10*/  HADD2.F32 R50, -RZ, R51.reuse.H0_H0 ;  /* 0x20000033ff327230 */ /* 0x100fe20000004100 */
[----:B------:R-:W-:Y:S01]  /*8f20*/  F2FP.F16.E4M3.UNPACK_B R81, R81.H1 ;  /* 0x00000051ff51723e */ /* 0x000fe200030006ff */
[----:B------:R-:W-:Y:S01]  /*8f30*/  HADD2.F32 R52, -RZ, R51.H1_H1 ;  /* 0x30000033ff347230 */ /* 0x000fe20000004100 */
[-C--:B------:R-:W-:Y:S01]  /*8f40*/  F2FP.F16.E4M3.UNPACK_B R59, R82.reuse ;  /* 0x00000052ff3b723e */ /* 0x080fe200020006ff */
[--C-:B------:R-:W-:Y:S01]  /*8f50*/  HADD2.F32 R51, -RZ, R80.reuse.H0_H0 ;  /* 0x20000050ff337230 */ /* 0x100fe20000004100 */
[----:B------:R-:W-:Y:S01]  /*8f60*/  F2FP.F16.E4M3.UNPACK_B R82, R82.H1 ;  /* 0x00000052ff52723e */ /* 0x000fe200030006ff */
[----:B------:R-:W2:Y:S01]  /*8f70*/  LDTM.x32 R4, tmem[UR4+0x20] ;  /* 0x00002004000479ee */ /* 0x000ea200082c0000 */
[----:B------:R-:W-:Y:S01]  /*8f80*/  NOP ;  /* 0x0000000000007918 */ /* 0x000fe20000000000 */
[----:B------:R-:W-:Y:S01]  /*8f90*/  IADD3 R111, PT, PT, R111, 0x3b0, RZ ;  /* 0x000003b06f6f7810 */ /* 0x000fe20007ffe0ff */
[--C-:B------:R-:W-:Y:S01]  /*8fa0*/  HADD2.F32 R53, -RZ, R55.reuse.H0_H0 ;  /* 0x20000037ff357230 */ /* 0x100fe20000004100 */
[----:B------:R-:W-:Y:S01]  /*8fb0*/  F2FP.F16.E4M3.UNPACK_B R63, R83 ;  /* 0x00000053ff3f723e */ /* 0x000fe200020006ff */
[----:B------:R-:W-:Y:S01]  /*8fc0*/  HADD2.F32 R56, -RZ, R55.H1_H1 ;  /* 0x30000037ff387230 */ /* 0x000fe20000004100 */
[----:B------:R-:W-:Y:S01]  /*8fd0*/  LOP3.LUT R111, R111, 0xfefffff8, RZ, 0xc0, !PT ;  /* 0xfefffff86f6f7812 */ /* 0x000fe200078ec0ff */
[--C-:B------:R-:W-:Y:S01]  /*8fe0*/  HADD2.F32 R57, -RZ, R59.reuse.H0_H0 ;  /* 0x2000003bff397230 */ /* 0x100fe20000004100 */
[----:B----4-:R-:W-:Y:S01]  /*8ff0*/  F2FP.F16.E4M3.UNPACK_B R67, R84 ;  /* 0x00000054ff43723e */ /* 0x010fe200020006ff */
[----:B------:R-:W-:Y:S01]  /*9000*/  HADD2.F32 R60, -RZ, R59.H1_H1 ;  /* 0x3000003bff3c7230 */ /* 0x000fe20000004100 */
[----:B--2---:R2:W-:Y:S01]  /*9010*/  SYNCS.ARRIVE.TRANS64.RED.A1T0 RZ, [R111+URZ], RZ ;  /* 0x000000ff6fff79a7 */ /* 0x0045e200081004ff */
[--C-:B------:R-:W-:Y:S01]  /*9020*/  HADD2.F32 R61, -RZ, R63.reuse.H0_H0 ;  /* 0x2000003fff3d7230 */ /* 0x100fe20000004100 */
[----:B------:R-:W-:Y:S01]  /*9030*/  F2FP.F16.E4M3.UNPACK_B R71, R85 ;  /* 0x00000055ff47723e */ /* 0x000fe200020006ff */
[----:B------:R-:W-:Y:S01]  /*9040*/  HADD2.F32 R64, -RZ, R63.H1_H1 ;  /* 0x3000003fff407230 */ /* 0x000fe20000004100 */
[----:B------:R-:W-:Y:S01]  /*9050*/  F2FP.F16.E4M3.UNPACK_B R75, R86 ;  /* 0x00000056ff4b723e */ /* 0x000fe200020006ff */
[--C-:B------:R-:W-:Y:S01]  /*9060*/  HADD2.F32 R65, -RZ, R67.reuse.H0_H0 ;  /* 0x20000043ff417230 */ /* 0x100fe20000004100 */
[----:B------:R-:W-:Y:S01]  /*9070*/  F2FP.F16.E4M3.UNPACK_B R79, R87 ;  /* 0x00000057ff4f723e */ /* 0x000fe200020006ff */
[----:B------:R-:W-:Y:S01]  /*9080*/  HADD2.F32 R68, -RZ, R67.H1_H1 ;  /* 0x30000043ff447230 */ /* 0x000fe20000004100 */
[----:B------:R-:W-:Y:S01]  /*9090*/  F2FP.F16.E4M3.UNPACK_B R83, R83.H1 ;  /* 0x00000053ff53723e */ /* 0x000fe200030006ff */
[--C-:B------:R-:W-:Y:S01]  /*90a0*/  HADD2.F32 R69, -RZ, R71.reuse.H0_H0 ;  /* 0x20000047ff457230 */ /* 0x100fe20000004100 */
[----:B------:R-:W-:Y:S01]  /*90b0*/  F2FP.F16.E4M3.UNPACK_B R84, R84.H1 ;  /* 0x00000054ff54723e */ /* 0x000fe200030006ff */
[----:B------:R-:W-:Y:S01]  /*90c0*/  HADD2.F32 R71, -RZ, R71.H1_H1 ;  /* 0x30000047ff477230 */ /* 0x000fe20000004100 */
[----:B------:R-:W-:Y:S01]  /*90d0*/  F2FP.F16.E4M3.UNPACK_B R85, R85.H1 ;  /* 0x00000055ff55723e */ /* 0x000fe200030006ff */
[--C-:B------:R-:W-:Y:S02]  /*90e0*/  HADD2.F32 R73, -RZ, R75.reuse.H0_H0 ;  /* 0x2000004bff497230 */ /* 0x100fe40000004100 */
[C---:B------:R-:W-:Y:S01]  /*90f0*/  FMUL R4, R46.reuse, R4 ;  /* 0x000000042e047220 */ /* 0x040fe20000400000 */
        /* <DEDUP_REMOVED lines=16> */
[--C-:B------:R-:W-:Y:S02]  /*9200*/  HADD2.F32 R77, -RZ, R79.reuse.H0_H0 ;  /* 0x2000004fff4d7230 */ /* 0x100fe40000004100 */
[C---:B------:R-:W-:Y:S01]  /*9210*/  FMUL R28, R46.reuse, R32 ;  /* 0x000000202e1c7220 */ /* 0x040fe20000400000 */
[C---:B------:R-:W-:Y:S01]  /*9220*/  FMUL R29, R46.reuse, R33 ;  /* 0x000000212e1d7220 */ /* 0x040fe20000400000 */
[----:B------:R-:W-:Y:S02]  /*9230*/  HADD2.F32 R54, -RZ, R80.H1_H1 ;  /* 0x30000050ff367230 */ /* 0x000fe40000004100 */
[C---:B------:R-:W-:Y:S01]  /*9240*/  FMUL R6, R46.reuse, R6 ;  /* 0x000000062e067220 */ /* 0x040fe20000400000 */
[----:B------:R-:W-:Y:S02]  /*9250*/  HADD2.F32 R80, -RZ, R79.H1_H1 ;  /* 0x3000004fff507230 */ /* 0x000fe40000004100 */
[C---:B------:R-:W-:Y:S01]  /*9260*/  FMUL R7, R46.reuse, R7 ;  /* 0x000000072e077220 */ /* 0x040fe20000400000 */
[--C-:B------:R-:W-:Y:S02]  /*9270*/  HADD2.F32 R55, -RZ, R81.reuse.H0_H0 ;  /* 0x20000051ff377230 */ /* 0x100fe40000004100 */
[C---:B------:R-:W-:Y:S01]  /*9280*/  FFMA R6, R49.reuse, R51, R6 ;  /* 0x0000003331067223 */ /* 0x040fe20000000006 */
[----:B------:R-:W-:Y:S02]  /*9290*/  HADD2.F32 R58, -RZ, R81.H1_H1 ;  /* 0x30000051ff3a7230 */ /* 0x000fe40000004100 */
[C---:B------:R-:W-:Y:S01]  /*92a0*/  FFMA R7, R49.reuse, R54, R7 ;  /* 0x0000003631077223 */ /* 0x040fe20000000007 */
[C---:B------:R-:W-:Y:S01]  /*92b0*/  FFMA R8, R49.reuse, R53, R8 ;  /* 0x0000003531087223 */ /* 0x040fe20000000008 */
[----:B------:R-:W-:Y:S01]  /*92c0*/  FFMA R9, R49, R56, R9 ;  /* 0x0000003831097223 */ /* 0x000fe20000000009 */
[C---:B------:R-:W-:Y:S01]  /*92d0*/  FMUL R10, R46.reuse, R10 ;  /* 0x0000000a2e0a7220 */ /* 0x040fe20000400000 */
[C---:B------:R-:W-:Y:S01]  /*92e0*/  FMUL R11, R46.reuse, R11 ;  /* 0x0000000b2e0b7220 */ /* 0x040fe20000400000 */
[--C-:B------:R-:W-:Y:S01]  /*92f0*/  HADD2.F32 R59, -RZ, R82.reuse.H0_H0 ;  /* 0x20000052ff3b7230 */ /* 0x100fe20000004100 */
[----:B-1----:R-:W-:Y:S01]  /*9300*/  F2FP.SATFINITE.E4M3.F32.PACK_AB_MERGE_C R116, R7, R6, RZ ;  /* 0x000000060774723e */ /* 0x002fe200048070ff */
[C---:B------:R-:W-:Y:S01]  /*9310*/  FFMA R10, R49.reuse, R55, R10 ;  /* 0x00000037310a7223 */ /* 0x040fe2000000000a */
[C---:B------:R-:W-:Y:S01]  /*9320*/  FFMA R11, R49.reuse, R58, R11 ;  /* 0x0000003a310b7223 */ /* 0x040fe2000000000b */
[C---:B------:R-:W-:Y:S01]  /*9330*/  FFMA R12, R49.reuse, R57, R12 ;  /* 0x00000039310c7223 */ /* 0x040fe2000000000c */
[----:B------:R-:W-:Y:S01]  /*9340*/  F2FP.F16.E4M3.UNPACK_B R86, R86.H1 ;  /* 0x00000056ff56723e */ /* 0x000fe200030006ff */
[----:B------:R-:W-:Y:S01]  /*9350*/  FFMA R13, R49, R60, R13 ;  /* 0x0000003c310d7223 */ /* 0x000fe2000000000d */
[----:B------:R-:W-:Y:S01]  /*9360*/  F2FP.SATFINITE.E4M3.F32.PACK_AB_MERGE_C R116, R5, R4, R116 ;  /* 0x000000040574723e */ /* 0x000fe20004807074 */
[----:B------:R-:W-:Y:S01]  /*9370*/  HADD2.F32 R62, -RZ, R82.H1_H1 ;  /* 0x30000052ff3e7230 */ /* 0x000fe20000004100 */
[----:B------:R-:W-:Y:S01]  /*9380*/  F2FP.SATFINITE.E4M3.F32.PACK_AB_MERGE_C R117, R11, R10, RZ ;  /* 0x0000000a0b75723e */ /* 0x000fe200048070ff */
[C---:B------:R-:W-:Y:S01]  /*9390*/  FMUL R14, R46.reuse, R14 ;  /* 0x0000000e2e0e7220 */ /* 0x040fe20000400000 */
[C---:B------:R-:W-:Y:S01]  /*93a0*/  FMUL R15, R46.reuse, R15 ;  /* 0x0000000f2e0f7220 */ /* 0x040fe20000400000 */
[--C-:B------:R-:W-:Y:S01]  /*93b0*/  HADD2.F32 R63, -RZ, R83.reuse.H0_H0 ;  /* 0x20000053ff3f7230 */ /* 0x100fe20000004100 */
[----:B------:R-:W-:Y:S01]  /*93c0*/  F2FP.SATFINITE.E4M3.F32.PACK_AB_MERGE_C R117, R9, R8, R117 ;  /* 0x000000080975723e */ /* 0x000fe20004807075 */
[C---:B------:R-:W-:Y:S01]  /*93d0*/  FFMA R14, R49.reuse, R59, R14 ;  /* 0x0000003b310e7223 */ /* 0x040fe2000000000e */
[C---:B------:R-:W-:Y:S01]  /*93e0*/  FFMA R15, R49.reuse, R62, R15 ;  /* 0x0000003e310f7223 */ /* 0x040fe2000000000f */
[C---:B------:R-:W-:Y:S01]  /*93f0*/  FFMA R16, R49.reuse, R61, R16 ;  /* 0x0000003d31107223 */ /* 0x040fe20000000010 */
[C---:B------:R-:W-:Y:S01]  /*9400*/  FFMA R17, R49.reuse, R64, R17 ;  /* 0x0000004031117223 */ /* 0x040fe20000000011 */
[----:B------:R-:W-:Y:S02]  /*9410*/  HADD2.F32 R66, -RZ, R83.H1_H1 ;  /* 0x30000053ff427230 */ /* 0x000fe40000004100 */
[C---:B------:R-:W-:Y:S01]  /*9420*/  FMUL R18, R46.reuse, R18 ;  /* 0x000000122e127220 */ /* 0x040fe20000400000 */
[C---:B------:R-:W-:Y:S01]  /*9430*/  FMUL R19, R46.reuse, R19 ;  /* 0x000000132e137220 */ /* 0x040fe20000400000 */
[--C-:B------:R-:W-:Y:S02]  /*9440*/  HADD2.F32 R67, -RZ, R84.reuse.H0_H0 ;  /* 0x20000054ff437230 */ /* 0x100fe40000004100 */
[C---:B------:R-:W-:Y:S01]  /*9450*/  FMUL R22, R46.reuse, R22 ;  /* 0x000000162e167220 */ /* 0x040fe20000400000 */
[C---:B------:R-:W-:Y:S01]  /*9460*/  FFMA R18, R49.reuse, R63, R18 ;  /* 0x0000003f31127223 */ /* 0x040fe20000000012 */
[----:B------:R-:W-:Y:S02]  /*9470*/  HADD2.F32 R70, -RZ, R84.H1_H1 ;  /* 0x30000054ff467230 */ /* 0x000fe40000004100 */
        /* <DEDUP_REMOVED lines=11> */
[----:B------:R-:W-:Y:S01]  /*9530*/  F2FP.F16.E4M3.UNPACK_B R87, R87.H1 ;  /* 0x00000057ff57723e */ /* 0x000fe200030006ff */
        /* <DEDUP_REMOVED lines=16> */
[----:B------:R-:W-:Y:S01]  /*9640*/  FFMA R28, R49, R77, R28 ;  /* 0x0000004d311c7223 */ /* 0x000fe2000000001c */
[----:B------:R-:W-:Y:S01]  /*9650*/  F2FP.SATFINITE.E4M3.F32.PACK_AB_MERGE_C R119, R19, R18, RZ ;  /* 0x000000121377723e */ /* 0x000fe200048070ff */
        /* <DEDUP_REMOVED lines=14> */
[----:B--2---:R-:W-:Y:S03]  /*9740*/  IADD3 R111, PT, PT, R44, 0x1, RZ ;  /* 0x000000012c6f7810 */ /* 0x004fe60007ffe0ff */
        /* <DEDUP_REMOVED lines=9> */
[----:B------:R-:W-:Y:S02]  /*97e0*/  UIADD3 UR12, UP0, UPT, UR52, 0x680, URZ ;  /* 0x00000680340c7890 */ /* 0x000fe4000ff1e0ff */
[----:B------:R-:W-:Y:S02]  /*97f0*/  UIADD3 UR9, UPT, UPT, UR41, 0x20, URZ ;  /* 0x0000002029097890 */ /* 0x000fe4000fffe0ff */
[----:B------:R-:W-:Y:S02]  /*9800*/  UIADD3 UR8, UPT, UPT, UR49, 0x3500, URZ ;  /* 0x0000350031087890 */ /* 0x000fe4000fffe0ff */
[----:B------:R-:W-:Y:S01]  /*9810*/  UIADD3.X UR13, UPT, UPT, URZ, UR53, URZ, UP0, !UPT ;  /* 0x00000035ff0d7290 */ /* 0x000fe200087fe4ff */
[----:B------:R-:W-:Y:S01]  /*9820*/  UMOV UR10, UR42 ;  /* 0x0000002a000a7c82 */ /* 0x000fe20008000000 */
[----:B------:R-:W-:Y:S01]  /*9830*/  UMOV UR11, UR36 ;  /* 0x00000024000b7c82 */ /* 0x000fe20008000000 */
[----:B------:R-:W-:Y:S02]  /*9840*/  UIADD3 UR5, UPT, UPT, UR41, 0x60, URZ ;  /* 0x0000006029057890 */ /* 0x000fe4000fffe0ff */
[----:B------:R-:W-:Y:S01]  /*9850*/  UIADD3 UR4, UPT, UPT, UR49, 0x3d00, URZ ;  /* 0x00003d0031047890 */ /* 0x000fe2000fffe0ff */
[----:B------:R-:W-:Y:S03]  /*9860*/  UMOV UR6, UR42 ;  /* 0x0000002a00067c82 */ /* 0x000fe60008000000 */
[----:B------:R2:W-:Y:S01]  /*9870*/  UTMASTG.3D [UR8], [UR12] ;  /* 0x000000080c0073b5 */ /* 0x0005e20008010000 */
[----:B------:R-:W-:Y:S04]  /*9880*/  UMOV UR7, UR36 ;  /* 0x0000002400077c82 */ /* 0x000fe80008000000 */
[----:B------:R2:W-:Y:S01]  /*9890*/  UTMASTG.3D [UR4], [UR12] ;  /* 0x000000040c0073b5 */ /* 0x0005e20008010000 */
[----:B------:R0:W-:Y:S01]  /*98a0*/  UTMACMDFLUSH ;  /* 0x00000000000079b7 */ /* 0x0001e20000000000 */
[----:B--2---:R-:W-:Y:S04]  /*98b0*/  DEPBAR.LE SB0, 0x1 ;  /* 0x000080400000791a */ /* 0x004fe80000000000 */
.L_x_170:
[----:B------:R-:W-:Y:S05]  /*98c0*/  BSYNC.RECONVERGENT B0 ;  /* 0x0000000000007941 */ /* 0x000fea0003800200 */
.L_x_169:
[----:B------:R-:W-:Y:S01]  /*98d0*/  BAR.SYNC.DEFER_BLOCKING 0x1, 0x80 ;  /* 0x0042000000007b1d */ /* 0x000fe20000010000 */
[----:B------:R-:W-:Y:S01]  /*98e0*/  ISETP.NE.AND P2, PT, R110, RZ, PT ;  /* 0x000000ff6e00720c */ /* 0x000fe20003f45270 */
[----:B------:R-:W-:Y:S01]  /*98f0*/  IMAD.IADD R20, R43, 0x1, R94 ;  /* 0x000000012b147824 */ /* 0x000fe200078e025e */
[----:B------:R-:W-:Y:S01]  /*9900*/  ISETP.NE.AND P0, PT, R112, 0x2, PT ;  /* 0x000000027000780c */ /* 0x000fe20003f05270 */
[----:B------:R-:W-:Y:S01]  /*9910*/  IMAD.IADD R21, R45, 0x1, R96 ;  /* 0x000000012d157824 */ /* 0x000fe200078e0260 */
[----:B------:R-:W-:Y:S02]  /*9920*/  ISETP.NE.AND P1, PT, R111, 0x4, PT ;  /* 0x000000046f00780c */ /* 0x000fe40003f25270 */
[----:B------:R-:W-:Y:S02]  /*9930*/  SEL R3, RZ, 0x1, P0 ;  /* 0x00000001ff037807 */ /* 0x000fe40000000000 */
[----:B------:R-:W-:Y:S02]  /*9940*/  SEL R0, RZ, 0x1, P1 ;  /* 0x00000001ff007807 */ /* 0x000fe40000800000 */
[----:B------:R-:W-:Y:S02]  /*9950*/  LOP3.LUT R106, R106, R3, RZ, 0x3c, !PT ;  /* 0x000000036a6a7212 */ /* 0x000fe400078e3cff */
[----:B------:R-:W-:Y:S02]  /*9960*/  LOP3.LUT R107, R107, R0, RZ, 0x3c, !PT ;  /* 0x000000006b6b7212 */ /* 0x000fe400078e3cff */
[----:B------:R-:W-:Y:S02]  /*9970*/  @P2 R2UR UR36, R103 ;  /* 0x00000000672422ca */ /* 0x000fe400000e0000 */
[----:B------:R-:W-:Y:S02]  /*9980*/  SEL R112, R112, RZ, P0 ;  /* 0x000000ff70707207 */ /* 0x000fe40000000000 */
[----:B------:R-:W-:Y:S01]  /*9990*/  SEL R44, R111, RZ, P1 ;  /* 0x000000ff6f2c7207 */ /* 0x000fe20000800000 */
[----:B------:R-:W-:Y:S10]  /*99a0*/  @P2 BRA `(.L_x_171) ;  /* 0xffffffd400dc2947 */ /* 0x000ff4000383ffff */
[----:B------:R-:W-:Y:S05]  /*99b0*/  EXIT ;  /* 0x000000000000794d */ /* 0x000fea0003800000 */
.L_x_25:
[----:B--2---:R2:W4:Y:S02]  /*99c0*/  SYNCS.PHASECHK.TRANS64.TRYWAIT P0, [R3+URZ+0x3e0], R2 ;  /* 0x0003e002030075a7 */ /* 0x00452400080011ff */
[----:B----4-:R-:W-:Y:S05]  /*99d0*/  @!P0 NANOSLEEP.SYNCS 0x989680 ;  /* 0x009896800000895d */ /* 0x010fea0003900000 */
[----:B------:R-:W4:Y:S02]  /*99e0*/  @!P0 SYNCS.PHASECHK.TRANS64 P0, [R3+URZ+0x3e0], R2 ;  /* 0x0003e002030085a7 */ /* 0x000f2400080010ff */
[----:B----4-:R-:W-:Y:S05]  /*99f0*/  @!P0 BRA `(.L_x_25) ;  /* 0xfffffffc00f08947 */ /* 0x010fea000383ffff */
[----:B------:R-:W-:Y:S05]  /*9a00*/  BRA `(.L_x_172) ;  /* 0xffffff8000fc7947 */ /* 0x000fea000383ffff */
.L_x_28:
[----:B-1----:R-:W-:-:S07]  /*9a10*/  MOV R2, UR33 ;  /* 0x0000002100027c02 */ /* 0x002fce0008000f00 */
.L_x_173:
[----:B-1----:R1:W2:Y:S02]  /*9a20*/  SYNCS.PHASECHK.TRANS64.TRYWAIT P0, [R2+URZ+0x1a0], R5 ;  /* 0x0001a005020075a7 */ /* 0x0022a400080011ff */
[----:B--2---:R-:W-:Y:S05]  /*9a30*/  @!P0 NANOSLEEP.SYNCS 0x989680 ;  /* 0x009896800000895d */ /* 0x004fea0003900000 */
[----:B------:R-:W2:Y:S02]  /*9a40*/  @!P0 SYNCS.PHASECHK.TRANS64 P0, [R2+URZ+0x1a0], R5 ;  /* 0x0001a005020085a7 */ /* 0x000ea400080010ff */
[----:B--2---:R-:W-:Y:S05]  /*9a50*/  @!P0 BRA `(.L_x_173) ;  /* 0xfffffffc00f08947 */ /* 0x004fea000383ffff */
[----:B------:R-:W-:Y:S05]  /*9a60*/  BRA `(.L_x_27) ;  /* 0xffffff8400607947 */ /* 0x000fea000383ffff */
.L_x_35:
[----:B-1----:R-:W-:-:S07]  /*9a70*/  MOV R2, UR17 ;  /* 0x0000001100027c02 */ /* 0x002fce0008000f00 */
.L_x_174:
[----:B-1----:R1:W2:Y:S02]  /*9a80*/  SYNCS.PHASECHK.TRANS64.TRYWAIT P0, [R2+URZ+0x1a0], R5 ;  /* 0x0001a005020075a7 */ /* 0x0022a400080011ff */
[----:B--2---:R-:W-:Y:S05]  /*9a90*/  @!P0 NANOSLEEP.SYNCS 0x989680 ;  /* 0x009896800000895d */ /* 0x004fea0003900000 */
[----:B------:R-:W2:Y:S02]  /*9aa0*/  @!P0 SYNCS.PHASECHK.TRANS64 P0, [R2+URZ+0x1a0], R5 ;  /* 0x0001a005020085a7 */ /* 0x000ea400080010ff */
[----:B--2---:R-:W-:Y:S05]  /*9ab0*/  @!P0 BRA `(.L_x_174) ;  /* 0xfffffffc00f08947 */ /* 0x004fea000383ffff */
[----:B------:R-:W-:Y:S05]  /*9ac0*/  BRA `(.L_x_34) ;  /* 0xffffff8800187947 */ /* 0x000fea000383ffff */
.L_x_40:
[----:B-1----:R1:W2:Y:S02]  /*9ad0*/  SYNCS.PHASECHK.TRANS64.TRYWAIT P0, [R2+URZ+0x370], R3 ;  /* 0x00037003020075a7 */ /* 0x0022a400080011ff */
[----:B--2---:R-:W-:Y:S05]  /*9ae0*/  @!P0 NANOSLEEP.SYNCS 0x989680 ;  /* 0x009896800000895d */ /* 0x004fea0003900000 */
[----:B------:R-:W2:Y:S02]  /*9af0*/  @!P0 SYNCS.PHASECHK.TRANS64 P0, [R2+URZ+0x370], R3 ;  /* 0x00037003020085a7 */ /* 0x000ea400080010ff */
[----:B--2---:R-:W-:Y:S05]  /*9b00*/  @!P0 BRA `(.L_x_40) ;  /* 0xfffffffc00f08947 */ /* 0x004fea000383ffff */
[----:B------:R-:W-:Y:S05]  /*9b10*/  BRA `(.L_x_175) ;  /* 0xffffff8800b87947 */ /* 0x000fea000383ffff */
.L_x_44:
[----:B---3--:R-:W-:-:S07]  /*9b20*/  MOV R0, UR4 ;  /* 0x0000000400007c02 */ /* 0x008fce0008000f00 */
.L_x_176:
[----:B-1----:R1:W2:Y:S02]  /*9b30*/  SYNCS.PHASECHK.TRANS64.TRYWAIT P0, [R0+URZ], R3 ;  /* 0x00000003000075a7 */ /* 0x0022a400080011ff */
[----:B--2---:R-:W-:Y:S05]  /*9b40*/  @!P0 NANOSLEEP.SYNCS 0x989680 ;  /* 0x009896800000895d */ /* 0x004fea0003900000 */
[----:B------:R-:W2:Y:S02]  /*9b50*/  @!P0 SYNCS.PHASECHK.TRANS64 P0, [R0+URZ], R3 ;  /* 0x00000003000085a7 */ /* 0x000ea400080010ff */
[----:B--2---:R-:W-:Y:S05]  /*9b60*/  @!P0 BRA `(.L_x_176) ;  /* 0xfffffffc00f08947 */ /* 0x004fea000383ffff */
[----:B------:R-:W-:Y:S05]  /*9b70*/  BRA `(.L_x_177) ;  /* 0xffffff9000287947 */ /* 0x000fea000383ffff */
.L_x_45:
[----:B---3--:R-:W-:-:S07]  /*9b80*/  MOV R0, UR4 ;  /* 0x0000000400007c02 */ /* 0x008fce0008000f00 */
.L_x_178:
[----:B-1----:R1:W2:Y:S02]  /*9b90*/  SYNCS.PHASECHK.TRANS64.TRYWAIT P0, [R0+URZ], R3 ;  /* 0x00000003000075a7 */ /* 0x0022a400080011ff */
[----:B--2---:R-:W-:Y:S05]  /*9ba0*/  @!P0 NANOSLEEP.SYNCS 0x989680 ;  /* 0x009896800000895d */ /* 0x004fea0003900000 */
[----:B------:R-:W2:Y:S02]  /*9bb0*/  @!P0 SYNCS.PHASECHK.TRANS64 P0, [R0+URZ], R3 ;  /* 0x00000003000085a7 */ /* 0x000ea400080010ff */
[----:B--2---:R-:W-:Y:S05]  /*9bc0*/  @!P0 BRA `(.L_x_178) ;  /* 0xfffffffc00f08947 */ /* 0x004fea000383ffff */
[----:B------:R-:W-:Y:S05]  /*9bd0*/  BRA `(.L_x_179) ;  /* 0xffffff9000347947 */ /* 0x000fea000383ffff */
.L_x_46:
[----:B---3--:R-:W-:-:S07]  /*9be0*/  MOV R0, UR4 ;  /* 0x0000000400007c02 */ /* 0x008fce0008000f00 */
.L_x_180:
[----:B-1----:R1:W2:Y:S02]  /*9bf0*/  SYNCS.PHASECHK.TRANS64.TRYWAIT P0, [R0+URZ], R3 ;  /* 0x00000003000075a7 */ /* 0x0022a400080011ff */
[----:B--2---:R-:W-:Y:S05]  /*9c00*/  @!P0 NANOSLEEP.SYNCS 0x989680 ;  /* 0x009896800000895d */ /* 0x004fea0003900000 */
[----:B------:R-:W2:Y:S02]  /*9c10*/  @!P0 SYNCS.PHASECHK.TRANS64 P0, [R0+URZ], R3 ;  /* 0x00000003000085a7 */ /* 0x000ea400080010ff */
[----:B--2---:R-:W-:Y:S05]  /*9c20*/  @!P0 BRA `(.L_x_180) ;  /* 0xfffffffc00f08947 */ /* 0x004fea000383ffff */
[----:B------:R-:W-:Y:S05]  /*9c30*/  BRA `(.L_x_181) ;  /* 0xffffff9000407947 */ /* 0x000fea000383ffff */
.L_x_47:
[----:B---3--:R-:W-:-:S07]  /*9c40*/  MOV R0, UR4 ;  /* 0x0000000400007c02 */ /* 0x008fce0008000f00 */
.L_x_182:
[----:B-1----:R1:W2:Y:S02]  /*9c50*/  SYNCS.PHASECHK.TRANS64.TRYWAIT P0, [R0+URZ], R3 ;  /* 0x00000003000075a7 */ /* 0x0022a400080011ff */
[----:B--2---:R-:W-:Y:S05]  /*9c60*/  @!P0 NANOSLEEP.SYNCS 0x989680 ;  /* 0x009896800000895d */ /* 0x004fea0003900000 */
[----:B------:R-:W2:Y:S02]  /*9c70*/  @!P0 SYNCS.PHASECHK.TRANS64 P0, [R0+URZ], R3 ;  /* 0x00000003000085a7 */ /* 0x000ea400080010ff */
[----:B--2---:R-:W-:Y:S05]  /*9c80*/  @!P0 BRA `(.L_x_182) ;  /* 0xfffffffc00f08947 */ /* 0x004fea000383ffff */
[----:B------:R-:W-:Y:S05]  /*9c90*/  BRA `(.L_x_183) ;  /* 0xffffff90004c7947 */ /* 0x000fea000383ffff */
.L_x_48:
[----:B---3--:R-:W-:-:S07]  /*9ca0*/  MOV R0, UR4 ;  /* 0x0000000400007c02 */ /* 0x008fce0008000f00 */
.L_x_184:
[----:B-1----:R1:W2:Y:S02]  /*9cb0*/  SYNCS.PHASECHK.TRANS64.TRYWAIT P0, [R0+URZ], R3 ;  /* 0x00000003000075a7 */ /* 0x0022a400080011ff */
[----:B--2---:R-:W-:Y:S05]  /*9cc0*/  @!P0 NANOSLEEP.SYNCS 0x989680 ;  /* 0x009896800000895d */ /* 0x004fea0003900000 */
[----:B------:R-:W2:Y:S02]  /*9cd0*/  @!P0 SYNCS.PHASECHK.TRANS64 P0, [R0+URZ], R3 ;  /* 0x00000003000085a7 */ /* 0x000ea400080010ff */
[----:B--2---:R-:W-:Y:S05]  /*9ce0*/  @!P0 BRA `(.L_x_184) ;  /* 0xfffffffc00f08947 */ /* 0x004fea000383ffff */
[----:B------:R-:W-:Y:S05]  /*9cf0*/  BRA `(.L_x_185) ;  /* 0xffffff9000587947 */ /* 0x000fea000383ffff */
.L_x_49:
[----:B---3--:R-:W-:-:S07]  /*9d00*/  MOV R0, UR4 ;  /* 0x0000000400007c02 */ /* 0x008fce0008000f00 */
.L_x_186:
[----:B-1----:R1:W2:Y:S02]  /*9d10*/  SYNCS.PHASECHK.TRANS64.TRYWAIT P0, [R0+URZ], R3 ;  /* 0x00000003000075a7 */ /* 0x0022a400080011ff */
[----:B--2---:R-:W-:Y:S05]  /*9d20*/  @!P0 NANOSLEEP.SYNCS 0x989680 ;  /* 0x009896800000895d */ /* 0x004fea0003900000 */
[----:B------:R-:W2:Y:S02]  /*9d30*/  @!P0 SYNCS.PHASECHK.TRANS64 P0, [R0+URZ], R3 ;  /* 0x00000003000085a7 */ /* 0x000ea400080010ff */
[----:B--2---:R-:W-:Y:S05]  /*9d40*/  @!P0 BRA `(.L_x_186) ;  /* 0xfffffffc00f08947 */ /* 0x004fea000383ffff */
[----:B------:R-:W-:Y:S05]  /*9d50*/  BRA `(.L_x_187) ;  /* 0xffffff9000647947 */ /* 0x000fea000383ffff */
.L_x_50:
[----:B---3--:R-:W-:-:S07]  /*9d60*/  MOV R0, UR4 ;  /* 0x0000000400007c02 */ /* 0x008fce0008000f00 */
.L_x_188:
[----:B-1----:R1:W2:Y:S02]  /*9d70*/  SYNCS.PHASECHK.TRANS64.TRYWAIT P0, [R0+URZ], R3 ;  /* 0x00000003000075a7 */ /* 0x0022a400080011ff */
[----:B--2---:R-:W-:Y:S05]  /*9d80*/  @!P0 NANOSLEEP.SYNCS 0x989680 ;  /* 0x009896800000895d */ /* 0x004fea0003900000 */
[----:B------:R-:W2:Y:S02]  /*9d90*/  @!P0 SYNCS.PHASECHK.TRANS64 P0, [R0+URZ], R3 ;  /* 0x00000003000085a7 */ /* 0x000ea400080010ff */
[----:B--2---:R-:W-:Y:S05]  /*9da0*/  @!P0 BRA `(.L_x_188) ;  /* 0xfffffffc00f08947 */ /* 0x004fea000383ffff */
[----:B------:R-:W-:Y:S05]  /*9db0*/  BRA `(.L_x_189) ;  /* 0xffffff9000707947 */ /* 0x000fea000383ffff */
.L_x_51:
[----:B---3--:R-:W-:-:S07]  /*9dc0*/  MOV R0, UR4 ;  /* 0x0000000400007c02 */ /* 0x008fce0008000f00 */
.L_x_190:
[----:B-1----:R1:W2:Y:S02]  /*9dd0*/  SYNCS.PHASECHK.TRANS64.TRYWAIT P0, [R0+URZ], R3 ;  /* 0x00000003000075a7 */ /* 0x0022a400080011ff */
[----:B--2---:R-:W-:Y:S05]  /*9de0*/  @!P0 NANOSLEEP.SYNCS 0x989680 ;  /* 0x009896800000895d */ /* 0x004fea0003900000 */
[----:B------:R-:W2:Y:S02]  /*9df0*/  @!P0 SYNCS.PHASECHK.TRANS64 P0, [R0+URZ], R3 ;  /* 0x00000003000085a7 */ /* 0x000ea400080010ff */
[----:B--2---:R-:W-:Y:S05]  /*9e00*/  @!P0 BRA `(.L_x_190) ;  /* 0xfffffffc00f08947 */ /* 0x004fea000383ffff */
[----:B------:R-:W-:Y:S05]  /*9e10*/  BRA `(.L_x_191) ;  /* 0xffffff90007c7947 */ /* 0x000fea000383ffff */
.L_x_52:
[----:B---3--:R-:W-:-:S07]  /*9e20*/  MOV R0, UR4 ;  /* 0x0000000400007c02 */ /* 0x008fce0008000f00 */
.L_x_192:
[----:B-1----:R1:W2:Y:S02]  /*9e30*/  SYNCS.PHASECHK.TRANS64.TRYWAIT P0, [R0+URZ], R3 ;  /* 0x00000003000075a7 */ /* 0x0022a400080011ff */
[----:B--2---:R-:W-:Y:S05]  /*9e40*/  @!P0 NANOSLEEP.SYNCS 0x989680 ;  /* 0x009896800000895d */ /* 0x004fea0003900000 */
[----:B------:R-:W2:Y:S02]  /*9e50*/  @!P0 SYNCS.PHASECHK.TRANS64 P0, [R0+URZ], R3 ;  /* 0x00000003000085a7 */ /* 0x000ea400080010ff */
[----:B--2---:R-:W-:Y:S05]  /*9e60*/  @!P0 BRA `(.L_x_192) ;  /* 0xfffffffc00f08947 */ /* 0x004fea000383ffff */
[----:B------:R-:W-:Y:S05]  /*9e70*/  BRA `(.L_x_193) ;  /* 0xffffff9000887947 */ /* 0x000fea000383ffff */
.L_x_53:
[----:B---3--:R-:W-:-:S07]  /*9e80*/  MOV R0, UR4 ;  /* 0x0000000400007c02 */ /* 0x008fce0008000f00 */
.L_x_194:
[----:B-1----:R1:W2:Y:S02]  /*9e90*/  SYNCS.PHASECHK.TRANS64.TRYWAIT P0, [R0+URZ], R3 ;  /* 0x00000003000075a7 */ /* 0x0022a400080011ff */
[----:B--2---:R-:W-:Y:S05]  /*9ea0*/  @!P0 NANOSLEEP.SYNCS 0x989680 ;  /* 0x009896800000895d */ /* 0x004fea0003900000 */
[----:B------:R-:W2:Y:S02]  /*9eb0*/  @!P0 SYNCS.PHASECHK.TRANS64 P0, [R0+URZ], R3 ;  /* 0x00000003000085a7 */ /* 0x000ea400080010ff */
[----:B--2---:R-:W-:Y:S05]  /*9ec0*/  @!P0 BRA `(.L_x_194) ;  /* 0xfffffffc00f08947 */ /* 0x004fea000383ffff */
[----:B------:R-:W-:Y:S05]  /*9ed0*/  BRA `(.L_x_195) ;  /* 0xffffff9000947947 */ /* 0x000fea000383ffff */
.L_x_54:
[----:B---3--:R-:W-:-:S07]  /*9ee0*/  MOV R0, UR4 ;  /* 0x0000000400007c02 */ /* 0x008fce0008000f00 */
.L_x_196:
[----:B-1----:R1:W2:Y:S02]  /*9ef0*/  SYNCS.PHASECHK.TRANS64.TRYWAIT P0, [R0+URZ], R3 ;  /* 0x00000003000075a7 */ /* 0x0022a400080011ff */
[----:B--2---:R-:W-:Y:S05]  /*9f00*/  @!P0 NANOSLEEP.SYNCS 0x989680 ;  /* 0x009896800000895d */ /* 0x004fea0003900000 */
[----:B------:R-:W2:Y:S02]  /*9f10*/  @!P0 SYNCS.PHASECHK.TRANS64 P0, [R0+URZ], R3 ;  /* 0x00000003000085a7 */ /* 0x000ea400080010ff */
[----:B--2---:R-:W-:Y:S05]  /*9f20*/  @!P0 BRA `(.L_x_196) ;  /* 0xfffffffc00f08947 */ /* 0x004fea000383ffff */
[----:B------:R-:W-:Y:S05]  /*9f30*/  BRA `(.L_x_197) ;  /* 0xffffff9000a07947 */ /* 0x000fea000383ffff */
.L_x_55:
[----:B---3--:R-:W-:-:S07]  /*9f40*/  MOV R0, UR4 ;  /* 0x0000000400007c02 */ /* 0x008fce0008000f00 */
.L_x_198:
[----:B-1----:R1:W2:Y:S02]  /*9f50*/  SYNCS.PHASECHK.TRANS64.TRYWAIT P0, [R0+URZ], R3 ;  /* 0x00000003000075a7 */ /* 0x0022a400080011ff */
[----:B--2---:R-:W-:Y:S05]  /*9f60*/  @!P0 NANOSLEEP.SYNCS 0x989680 ;  /* 0x009896800000895d */ /* 0x004fea0003900000 */
[----:B------:R-:W2:Y:S02]  /*9f70*/  @!P0 SYNCS.PHASECHK.TRANS64 P0, [R0+URZ], R3 ;  /* 0x00000003000085a7 */ /* 0x000ea400080010ff */
[----:B--2---:R-:W-:Y:S05]  /*9f80*/  @!P0 BRA `(.L_x_198) ;  /* 0xfffffffc00f08947 */ /* 0x004fea000383ffff */
[----:B------:R-:W-:Y:S05]  /*9f90*/  BRA `(.L_x_199) ;  /* 0xffffff9000ac7947 */ /* 0x000fea000383ffff */
.L_x_56:
[----:B---3--:R-:W-:-:S07]  /*9fa0*/  MOV R0, UR4 ;  /* 0x0000000400007c02 */ /* 0x008fce0008000f00 */
.L_x_200:
[----:B-1----:R1:W2:Y:S02]  /*9fb0*/  SYNCS.PHASECHK.TRANS64.TRYWAIT P0, [R0+URZ], R3 ;  /* 0x00000003000075a7 */ /* 0x0022a400080011ff */
[----:B--2---:R-:W-:Y:S05]  /*9fc0*/  @!P0 NANOSLEEP.SYNCS 0x989680 ;  /* 0x009896800000895d */ /* 0x004fea0003900000 */
[----:B------:R-:W2:Y:S02]  /*9fd0*/  @!P0 SYNCS.PHASECHK.TRANS64 P0, [R0+URZ], R3 ;  /* 0x00000003000085a7 */ /* 0x000ea400080010ff */
[----:B--2---:R-:W-:Y:S05]  /*9fe0*/  @!P0 BRA `(.L_x_200) ;  /* 0xfffffffc00f08947 */ /* 0x004fea000383ffff */
[----:B------:R-:W-:Y:S05]  /*9ff0*/  BRA `(.L_x_201) ;  /* 0xffffff9000b87947 */ /* 0x000fea000383ffff */
.L_x_57:
[----:B---3--:R-:W-:-:S07]  /*a000*/  MOV R0, UR4 ;  /* 0x0000000400007c02 */ /* 0x008fce0008000f00 */
.L_x_202:
[----:B-1----:R1:W2:Y:S02]  /*a010*/  SYNCS.PHASECHK.TRANS64.TRYWAIT P0, [R0+URZ], R3 ;  /* 0x00000003000075a7 */ /* 0x0022a400080011ff */
[----:B--2---:R-:W-:Y:S05]  /*a020*/  @!P0 NANOSLEEP.SYNCS 0x989680 ;  /* 0x009896800000895d */ /* 0x004fea0003900000 */
[----:B------:R-:W2:Y:S02]  /*a030*/  @!P0 SYNCS.PHASECHK.TRANS64 P0, [R0+URZ], R3 ;  /* 0x00000003000085a7 */ /* 0x000ea400080010ff */
[----:B--2---:R-:W-:Y:S05]  /*a040*/  @!P0 BRA `(.L_x_202) ;  /* 0xfffffffc00f08947 */ /* 0x004fea000383ffff */
[----:B------:R-:W-:Y:S05]  /*a050*/  BRA `(.L_x_203) ;  /* 0xffffff9000c47947 */ /* 0x000fea000383ffff */
.L_x_58:
[----:B---3--:R-:W-:-:S07]  /*a060*/  MOV R0, UR4 ;  /* 0x0000000400007c02 */ /* 0x008fce0008000f00 */
.L_x_204:
[----:B-1----:R1:W2:Y:S02]  /*a070*/  SYNCS.PHASECHK.TRANS64.TRYWAIT P0, [R0+URZ], R3 ;  /* 0x00000003000075a7 */ /* 0x0022a400080011ff */
[----:B--2---:R-:W-:Y:S05]  /*a080*/  @!P0 NANOSLEEP.SYNCS 0x989680 ;  /* 0x009896800000895d */ /* 0x004fea0003900000 */
[----:B------:R-:W2:Y:S02]  /*a090*/  @!P0 SYNCS.PHASECHK.TRANS64 P0, [R0+URZ], R3 ;  /* 0x00000003000085a7 */ /* 0x000ea400080010ff */
[----:B--2---:R-:W-:Y:S05]  /*a0a0*/  @!P0 BRA `(.L_x_204) ;  /* 0xfffffffc00f08947 */ /* 0x004fea000383ffff */
[----:B------:R-:W-:Y:S05]  /*a0b0*/  BRA `(.L_x_205) ;  /* 0xffffff9000d07947 */ /* 0x000fea000383ffff */
.L_x_59:
[----:B---3--:R-:W-:-:S07]  /*a0c0*/  MOV R0, UR4 ;  /* 0x0000000400007c02 */ /* 0x008fce0008000f00 */
.L_x_206:
[----:B-1----:R1:W2:Y:S02]  /*a0d0*/  SYNCS.PHASECHK.TRANS64.TRYWAIT P0, [R0+URZ], R3 ;  /* 0x00000003000075a7 */ /* 0x0022a400080011ff */
[----:B--2---:R-:W-:Y:S05]  /*a0e0*/  @!P0 NANOSLEEP.SYNCS 0x989680 ;  /* 0x009896800000895d */ /* 0x004fea0003900000 */
[----:B------:R-:W2:Y:S02]  /*a0f0*/  @!P0 SYNCS.PHASECHK.TRANS64 P0, [R0+URZ], R3 ;  /* 0x00000003000085a7 */ /* 0x000ea400080010ff */
[----:B--2---:R-:W-:Y:S05]  /*a100*/  @!P0 BRA `(.L_x_206) ;  /* 0xfffffffc00f08947 */ /* 0x004fea000383ffff */
[----:B------:R-:W-:Y:S05]  /*a110*/  BRA `(.L_x_207) ;  /* 0xffffff9000dc7947 */ /* 0x000fea000383ffff */
.L_x_60:
[----:B---3--:R-:W-:-:S07]  /*a120*/  MOV R0, UR4 ;  /* 0x0000000400007c02 */ /* 0x008fce0008000f00 */
.L_x_208:
[----:B-1----:R1:W2:Y:S02]  /*a130*/  SYNCS.PHASECHK.TRANS64.TRYWAIT P0, [R0+URZ], R3 ;  /* 0x00000003000075a7 */ /* 0x0022a400080011ff */
[----:B--2---:R-:W-:Y:S05]  /*a140*/  @!P0 NANOSLEEP.SYNCS 0x989680 ;  /* 0x009896800000895d */ /* 0x004fea0003900000 */
[----:B------:R-:W2:Y:S02]  /*a150*/  @!P0 SYNCS.PHASECHK.TRANS64 P0, [R0+URZ], R3 ;  /* 0x00000003000085a7 */ /* 0x000ea400080010ff */
[----:B--2---:R-:W-:Y:S05]  /*a160*/  @!P0 BRA `(.L_x_208) ;  /* 0xfffffffc00f08947 */ /* 0x004fea000383ffff */
[----:B------:R-:W-:Y:S05]  /*a170*/  BRA `(.L_x_209) ;  /* 0xffffff9000e87947 */ /* 0x000fea000383ffff */
.L_x_61:
[----:B---3--:R-:W-:-:S07]  /*a180*/  MOV R0, UR4 ;  /* 0x0000000400007c02 */ /* 0x008fce0008000f00 */
.L_x_210:
[----:B-1----:R1:W2:Y:S02]  /*a190*/  SYNCS.PHASECHK.TRANS64.TRYWAIT P0, [R0+URZ], R3 ;  /* 0x00000003000075a7 */ /* 0x0022a400080011ff */
[----:B--2---:R-:W-:Y:S05]  /*a1a0*/  @!P0 NANOSLEEP.SYNCS 0x989680 ;  /* 0x009896800000895d */ /* 0x004fea0003900000 */
[----:B------:R-:W2:Y:S02]  /*a1b0*/  @!P0 SYNCS.PHASECHK.TRANS64 P0, [R0+URZ], R3 ;  /* 0x00000003000085a7 */ /* 0x000ea400080010ff */
[----:B--2---:R-:W-:Y:S05]  /*a1c0*/  @!P0 BRA `(.L_x_210) ;  /* 0xfffffffc00f08947 */ /* 0x004fea000383ffff */
[----:B------:R-:W-:Y:S05]  /*a1d0*/  BRA `(.L_x_211) ;  /* 0xffffff9000f47947 */ /* 0x000fea000383ffff */
.L_x_62:
[----:B---3--:R-:W-:-:S07]  /*a1e0*/  MOV R0, UR4 ;  /* 0x0000000400007c02 */ /* 0x008fce0008000f00 */
.L_x_212:
[----:B-1----:R1:W2:Y:S02]  /*a1f0*/  SYNCS.PHASECHK.TRANS64.TRYWAIT P0, [R0+URZ], R3 ;  /* 0x00000003000075a7 */ /* 0x0022a400080011ff */
[----:B--2---:R-:W-:Y:S05]  /*a200*/  @!P0 NANOSLEEP.SYNCS 0x989680 ;  /* 0x009896800000895d */ /* 0x004fea0003900000 */
[----:B------:R-:W2:Y:S02]  /*a210*/  @!P0 SYNCS.PHASECHK.TRANS64 P0, [R0+URZ], R3 ;  /* 0x00000003000085a7 */ /* 0x000ea400080010ff */
[----:B--2---:R-:W-:Y:S05]  /*a220*/  @!P0 BRA `(.L_x_212) ;  /* 0xfffffffc00f08947 */ /* 0x004fea000383ffff */
[----:B------:R-:W-:Y:S05]  /*a230*/  BRA `(.L_x_213) ;  /* 0xffffff9400007947 */ /* 0x000fea000383ffff */
.L_x_63:
[----:B---3--:R-:W-:-:S07]  /*a240*/  MOV R0, UR4 ;  /* 0x0000000400007c02 */ /* 0x008fce0008000f00 */
.L_x_214:
[----:B-1----:R1:W2:Y:S02]  /*a250*/  SYNCS.PHASECHK.TRANS64.TRYWAIT P0, [R0+URZ], R3 ;  /* 0x00000003000075a7 */ /* 0x0022a400080011ff */
[----:B--2---:R-:W-:Y:S05]  /*a260*/  @!P0 NANOSLEEP.SYNCS 0x989680 ;  /* 0x009896800000895d */ /* 0x004fea0003900000 */
[----:B------:R-:W2:Y:S02]  /*a270*/  @!P0 SYNCS.PHASECHK.TRANS64 P0, [R0+URZ], R3 ;  /* 0x00000003000085a7 */ /* 0x000ea400080010ff */
[----:B--2---:R-:W-:Y:S05]  /*a280*/  @!P0 BRA `(.L_x_214) ;  /* 0xfffffffc00f08947 */ /* 0x004fea000383ffff */
[----:B------:R-:W-:Y:S05]  /*a290*/  BRA `(.L_x_215) ;  /* 0xffffff94000c7947 */ /* 0x000fea000383ffff */
.L_x_64:
[----:B---3--:R-:W-:-:S07]  /*a2a0*/  MOV R0, UR4 ;  /* 0x0000000400007c02 */ /* 0x008fce0008000f00 */
.L_x_216:
[----:B-1----:R1:W2:Y:S02]  /*a2b0*/  SYNCS.PHASECHK.TRANS64.TRYWAIT P0, [R0+URZ], R3 ;  /* 0x00000003000075a7 */ /* 0x0022a400080011ff */
[----:B--2---:R-:W-:Y:S05]  /*a2c0*/  @!P0 NANOSLEEP.SYNCS 0x989680 ;  /* 0x009896800000895d */ /* 0x004fea0003900000 */
[----:B------:R-:W2:Y:S02]  /*a2d0*/  @!P0 SYNCS.PHASECHK.TRANS64 P0, [R0+URZ], R3 ;  /* 0x00000003000085a7 */ /* 0x000ea400080010ff */
[----:B--2---:R-:W-:Y:S05]  /*a2e0*/  @!P0 BRA `(.L_x_216) ;  /* 0xfffffffc00f08947 */ /* 0x004fea000383ffff */
[----:B------:R-:W-:Y:S05]  /*a2f0*/  BRA `(.L_x_217) ;  /* 0xffffff9400187947 */ /* 0x000fea000383ffff */
.L_x_65:
[----:B---3--:R-:W-:-:S07]  /*a300*/  MOV R0, UR4 ;  /* 0x0000000400007c02 */ /* 0x008fce0008000f00 */
.L_x_218:
[----:B-1----:R1:W2:Y:S02]  /*a310*/  SYNCS.PHASECHK.TRANS64.TRYWAIT P0, [R0+URZ], R3 ;  /* 0x00000003000075a7 */ /* 0x0022a400080011ff */
[----:B--2---:R-:W-:Y:S05]  /*a320*/  @!P0 NANOSLEEP.SYNCS 0x989680 ;  /* 0x009896800000895d */ /* 0x004fea0003900000 */
[----:B------:R-:W2:Y:S02]  /*a330*/  @!P0 SYNCS.PHASECHK.TRANS64 P0, [R0+URZ], R3 ;  /* 0x00000003000085a7 */ /* 0x000ea400080010ff */
[----:B--2---:R-:W-:Y:S05]  /*a340*/  @!P0 BRA `(.L_x_218) ;  /* 0xfffffffc00f08947 */ /* 0x004fea000383ffff */
[----:B------:R-:W-:Y:S05]  /*a350*/  BRA `(.L_x_219) ;  /* 0xffffff9400247947 */ /* 0x000fea000383ffff */
.L_x_66:
[----:B---3--:R-:W-:-:S07]  /*a360*/  MOV R0, UR4 ;  /* 0x0000000400007c02 */ /* 0x008fce0008000f00 */
.L_x_220:
[----:B-1----:R1:W2:Y:S02]  /*a370*/  SYNCS.PHASECHK.TRANS64.TRYWAIT P0, [R0+URZ], R3 ;  /* 0x00000003000075a7 */ /* 0x0022a400080011ff */
[----:B--2---:R-:W-:Y:S05]  /*a380*/  @!P0 NANOSLEEP.SYNCS 0x989680 ;  /* 0x009896800000895d */ /* 0x004fea0003900000 */
[----:B------:R-:W2:Y:S02]  /*a390*/  @!P0 SYNCS.PHASECHK.TRANS64 P0, [R0+URZ], R3 ;  /* 0x00000003000085a7 */ /* 0x000ea400080010ff */
[----:B--2---:R-:W-:Y:S05]  /*a3a0*/  @!P0 BRA `(.L_x_220) ;  /* 0xfffffffc00f08947 */ /* 0x004fea000383ffff */
[----:B------:R-:W-:Y:S05]  /*a3b0*/  BRA `(.L_x_221) ;  /* 0xffffff9400307947 */ /* 0x000fea000383ffff */
.L_x_67:
[----:B---3--:R-:W-:-:S07]  /*a3c0*/  MOV R0, UR4 ;  /* 0x0000000400007c02 */ /* 0x008fce0008000f00 */
.L_x_222:
[----:B-1----:R1:W2:Y:S02]  /*a3d0*/  SYNCS.PHASECHK.TRANS64.TRYWAIT P0, [R0+URZ], R3 ;  /* 0x00000003000075a7 */ /* 0x0022a400080011ff */
[----:B--2---:R-:W-:Y:S05]  /*a3e0*/  @!P0 NANOSLEEP.SYNCS 0x989680 ;  /* 0x009896800000895d */ /* 0x004fea0003900000 */
[----:B------:R-:W2:Y:S02]  /*a3f0*/  @!P0 SYNCS.PHASECHK.TRANS64 P0, [R0+URZ], R3 ;  /* 0x00000003000085a7 */ /* 0x000ea400080010ff */
[----:B--2---:R-:W-:Y:S05]  /*a400*/  @!P0 BRA `(.L_x_222) ;  /* 0xfffffffc00f08947 */ /* 0x004fea000383ffff */
[----:B------:R-:W-:Y:S05]  /*a410*/  BRA `(.L_x_223) ;  /* 0xffffff94003c7947 */ /* 0x000fea000383ffff */
.L_x_68:
[----:B---3--:R-:W-:-:S07]  /*a420*/  MOV R0, UR4 ;  /* 0x0000000400007c02 */ /* 0x008fce0008000f00 */
.L_x_224:
[----:B-1----:R1:W2:Y:S02]  /*a430*/  SYNCS.PHASECHK.TRANS64.TRYWAIT P0, [R0+URZ], R3 ;  /* 0x00000003000075a7 */ /* 0x0022a400080011ff */
[----:B--2---:R-:W-:Y:S05]  /*a440*/  @!P0 NANOSLEEP.SYNCS 0x989680 ;  /* 0x009896800000895d */ /* 0x004fea0003900000 */
[----:B------:R-:W2:Y:S02]  /*a450*/  @!P0 SYNCS.PHASECHK.TRANS64 P0, [R0+URZ], R3 ;  /* 0x00000003000085a7 */ /* 0x000ea400080010ff */
[----:B--2---:R-:W-:Y:S05]  /*a460*/  @!P0 BRA `(.L_x_224) ;  /* 0xfffffffc00f08947 */ /* 0x004fea000383ffff */
[----:B------:R-:W-:Y:S05]  /*a470*/  BRA `(.L_x_225) ;  /* 0xffffff9400487947 */ /* 0x000fea000383ffff */
.L_x_69:
[----:B---3--:R-:W-:-:S07]  /*a480*/  MOV R0, UR4 ;  /* 0x0000000400007c02 */ /* 0x008fce0008000f00 */
.L_x_226:
[----:B-1----:R1:W2:Y:S02]  /*a490*/  SYNCS.PHASECHK.TRANS64.TRYWAIT P0, [R0+URZ], R3 ;  /* 0x00000003000075a7 */ /* 0x0022a400080011ff */
[----:B--2---:R-:W-:Y:S05]  /*a4a0*/  @!P0 NANOSLEEP.SYNCS 0x989680 ;  /* 0x009896800000895d */ /* 0x004fea0003900000 */
[----:B------:R-:W2:Y:S02]  /*a4b0*/  @!P0 SYNCS.PHASECHK.TRANS64 P0, [R0+URZ], R3 ;  /* 0x00000003000085a7 */ /* 0x000ea400080010ff */
[----:B--2---:R-:W-:Y:S05]  /*a4c0*/  @!P0 BRA `(.L_x_226) ;  /* 0xfffffffc00f08947 */ /* 0x004fea000383ffff */
[----:B------:R-:W-:Y:S05]  /*a4d0*/  BRA `(.L_x_227) ;  /* 0xffffff9400547947 */ /* 0x000fea000383ffff */
.L_x_70:
[----:B---3--:R-:W-:-:S07]  /*a4e0*/  MOV R0, UR4 ;  /* 0x0000000400007c02 */ /* 0x008fce0008000f00 */
.L_x_228:
[----:B-1----:R1:W2:Y:S02]  /*a4f0*/  SYNCS.PHASECHK.TRANS64.TRYWAIT P0, [R0+URZ], R3 ;  /* 0x00000003000075a7 */ /* 0x0022a400080011ff */
[----:B--2---:R-:W-:Y:S05]  /*a500*/  @!P0 NANOSLEEP.SYNCS 0x989680 ;  /* 0x009896800000895d */ /* 0x004fea0003900000 */
[----:B------:R-:W2:Y:S02]  /*a510*/  @!P0 SYNCS.PHASECHK.TRANS64 P0, [R0+URZ], R3 ;  /* 0x00000003000085a7 */ /* 0x000ea400080010ff */
[----:B--2---:R-:W-:Y:S05]  /*a520*/  @!P0 BRA `(.L_x_228) ;  /* 0xfffffffc00f08947 */ /* 0x004fea000383ffff */
[----:B------:R-:W-:Y:S05]  /*a530*/  BRA `(.L_x_229) ;  /* 0xffffff9400607947 */ /* 0x000fea000383ffff */
.L_x_71:
[----:B---3--:R-:W-:-:S07]  /*a540*/  MOV R0, UR4 ;  /* 0x0000000400007c02 */ /* 0x008fce0008000f00 */
.L_x_230:
[----:B-1----:R1:W2:Y:S02]  /*a550*/  SYNCS.PHASECHK.TRANS64.TRYWAIT P0, [R0+URZ], R3 ;  /* 0x00000003000075a7 */ /* 0x0022a400080011ff */
[----:B--2---:R-:W-:Y:S05]  /*a560*/  @!P0 NANOSLEEP.SYNCS 0x989680 ;  /* 0x009896800000895d */ /* 0x004fea0003900000 */
[----:B------:R-:W2:Y:S02]  /*a570*/  @!P0 SYNCS.PHASECHK.TRANS64 P0, [R0+URZ], R3 ;  /* 0x00000003000085a7 */ /* 0x000ea400080010ff */
[----:B--2---:R-:W-:Y:S05]  /*a580*/  @!P0 BRA `(.L_x_230) ;  /* 0xfffffffc00f08947 */ /* 0x004fea000383ffff */
[----:B------:R-:W-:Y:S05]  /*a590*/  BRA `(.L_x_231) ;  /* 0xffffff94006c7947 */ /* 0x000fea000383ffff */
.L_x_72:
[----:B---3--:R-:W-:-:S07]  /*a5a0*/  MOV R0, UR4 ;  /* 0x0000000400007c02 */ /* 0x008fce0008000f00 */
.L_x_232:
[----:B-1----:R1:W2:Y:S02]  /*a5b0*/  SYNCS.PHASECHK.TRANS64.TRYWAIT P0, [R0+URZ], R3 ;  /* 0x00000003000075a7 */ /* 0x0022a400080011ff */
[----:B--2---:R-:W-:Y:S05]  /*a5c0*/  @!P0 NANOSLEEP.SYNCS 0x989680 ;  /* 0x009896800000895d */ /* 0x004fea0003900000 */
[----:B------:R-:W2:Y:S02]  /*a5d0*/  @!P0 SYNCS.PHASECHK.TRANS64 P0, [R0+URZ], R3 ;  /* 0x00000003000085a7 */ /* 0x000ea400080010ff */
[----:B--2---:R-:W-:Y:S05]  /*a5e0*/  @!P0 BRA `(.L_x_232) ;  /* 0xfffffffc00f08947 */ /* 0x004fea000383ffff */
[----:B------:R-:W-:Y:S05]  /*a5f0*/  BRA `(.L_x_233) ;  /* 0xffffff9400787947 */ /* 0x000fea000383ffff */
.L_x_73:
[----:B---3--:R-:W-:-:S07]  /*a600*/  MOV R0, UR4 ;  /* 0x0000000400007c02 */ /* 0x008fce0008000f00 */
.L_x_234:
[----:B-1----:R1:W2:Y:S02]  /*a610*/  SYNCS.PHASECHK.TRANS64.TRYWAIT P0, [R0+URZ], R3 ;  /* 0x00000003000075a7 */ /* 0x0022a400080011ff */
[----:B--2---:R-:W-:Y:S05]  /*a620*/  @!P0 NANOSLEEP.SYNCS 0x989680 ;  /* 0x009896800000895d */ /* 0x004fea0003900000 */
[----:B------:R-:W2:Y:S02]  /*a630*/  @!P0 SYNCS.PHASECHK.TRANS64 P0, [R0+URZ], R3 ;  /* 0x00000003000085a7 */ /* 0x000ea400080010ff */
[----:B--2---:R-:W-:Y:S05]  /*a640*/  @!P0 BRA `(.L_x_234) ;  /* 0xfffffffc00f08947 */ /* 0x004fea000383ffff */
[----:B------:R-:W-:Y:S05]  /*a650*/  BRA `(.L_x_235) ;  /* 0xffffff9400847947 */ /* 0x000fea000383ffff */
.L_x_74:
[----:B---3--:R-:W-:-:S07]  /*a660*/  MOV R0, UR4 ;  /* 0x0000000400007c02 */ /* 0x008fce0008000f00 */
.L_x_236:
[----:B-1----:R1:W2:Y:S02]  /*a670*/  SYNCS.PHASECHK.TRANS64.TRYWAIT P0, [R0+URZ], R3 ;  /* 0x00000003000075a7 */ /* 0x0022a400080011ff */
[----:B--2---:R-:W-:Y:S05]  /*a680*/  @!P0 NANOSLEEP.SYNCS 0x989680 ;  /* 0x009896800000895d */ /* 0x004fea0003900000 */
[----:B------:R-:W2:Y:S02]  /*a690*/  @!P0 SYNCS.PHASECHK.TRANS64 P0, [R0+URZ], R3 ;  /* 0x00000003000085a7 */ /* 0x000ea400080010ff */
[----:B--2---:R-:W-:Y:S05]  /*a6a0*/  @!P0 BRA `(.L_x_236) ;  /* 0xfffffffc00f08947 */ /* 0x004fea000383ffff */
[----:B------:R-:W-:Y:S05]  /*a6b0*/  BRA `(.L_x_237) ;  /* 0xffffff9400907947 */ /* 0x000fea000383ffff */
.L_x_75:
[----:B---3--:R-:W-:-:S07]  /*a6c0*/  MOV R0, UR4 ;  /* 0x0000000400007c02 */ /* 0x008fce0008000f00 */
.L_x_238:
[----:B-1----:R1:W2:Y:S02]  /*a6d0*/  SYNCS.PHASECHK.TRANS64.TRYWAIT P0, [R0+URZ], R3 ;  /* 0x00000003000075a7 */ /* 0x0022a400080011ff */
[----:B--2---:R-:W-:Y:S05]  /*a6e0*/  @!P0 NANOSLEEP.SYNCS 0x989680 ;  /* 0x009896800000895d */ /* 0x004fea0003900000 */
[----:B------:R-:W2:Y:S02]  /*a6f0*/  @!P0 SYNCS.PHASECHK.TRANS64 P0, [R0+URZ], R3 ;  /* 0x00000003000085a7 */ /* 0x000ea400080010ff */
[----:B--2---:R-:W-:Y:S05]  /*a700*/  @!P0 BRA `(.L_x_238) ;  /* 0xfffffffc00f08947 */ /* 0x004fea000383ffff */
[----:B------:R-:W-:Y:S05]  /*a710*/  BRA `(.L_x_239) ;  /* 0xffffff94009c7947 */ /* 0x000fea000383ffff */
.L_x_76:
[----:B---3--:R-:W-:-:S07]  /*a720*/  MOV R0, UR4 ;  /* 0x0000000400007c02 */ /* 0x008fce0008000f00 */
.L_x_240:
[----:B-1----:R1:W2:Y:S02]  /*a730*/  SYNCS.PHASECHK.TRANS64.TRYWAIT P0, [R0+URZ], R3 ;  /* 0x00000003000075a7 */ /* 0x0022a400080011ff */
[----:B--2---:R-:W-:Y:S05]  /*a740*/  @!P0 NANOSLEEP.SYNCS 0x989680 ;  /* 0x009896800000895d */ /* 0x004fea0003900000 */
[----:B------:R-:W2:Y:S02]  /*a750*/  @!P0 SYNCS.PHASECHK.TRANS64 P0, [R0+URZ], R3 ;  /* 0x00000003000085a7 */ /* 0x000ea400080010ff */
[----:B--2---:R-:W-:Y:S05]  /*a760*/  @!P0 BRA `(.L_x_240) ;  /* 0xfffffffc00f08947 */ /* 0x004fea000383ffff */
[----:B------:R-:W-:Y:S05]  /*a770*/  BRA `(.L_x_241) ;  /* 0xffffff9400a87947 */ /* 0x000fea000383ffff */
.L_x_77:
[----:B---3--:R-:W-:-:S07]  /*a780*/  MOV R0, UR4 ;  /* 0x0000000400007c02 */ /* 0x008fce0008000f00 */
.L_x_242:
[----:B-1----:R1:W2:Y:S02]  /*a790*/  SYNCS.PHASECHK.TRANS64.TRYWAIT P0, [R0+URZ], R3 ;  /* 0x00000003000075a7 */ /* 0x0022a400080011ff */
[----:B--2---:R-:W-:Y:S05]  /*a7a0*/  @!P0 NANOSLEEP.SYNCS 0x989680 ;  /* 0x009896800000895d */ /* 0x004fea0003900000 */
[----:B------:R-:W2:Y:S02]  /*a7b0*/  @!P0 SYNCS.PHASECHK.TRANS64 P0, [R0+URZ], R3 ;  /* 0x00000003000085a7 */ /* 0x000ea400080010ff */
[----:B--2---:R-:W-:Y:S05]  /*a7c0*/  @!P0 BRA `(.L_x_242) ;  /* 0xfffffffc00f08947 */ /* 0x004fea000383ffff */
[----:B------:R-:W-:Y:S05]  /*a7d0*/  BRA `(.L_x_243) ;  /* 0xffffff9400b47947 */ /* 0x000fea000383ffff */
.L_x_78:
[----:B---3--:R-:W-:-:S07]  /*a7e0*/  MOV R0, UR4 ;  /* 0x0000000400007c02 */ /* 0x008fce0008000f00 */
.L_x_244:
[----:B-1----:R1:W2:Y:S02]  /*a7f0*/  SYNCS.PHASECHK.TRANS64.TRYWAIT P0, [R0+URZ], R3 ;  /* 0x00000003000075a7 */ /* 0x0022a400080011ff */
[----:B--2---:R-:W-:Y:S05]  /*a800*/  @!P0 NANOSLEEP.SYNCS 0x989680 ;  /* 0x009896800000895d */ /* 0x004fea0003900000 */
[----:B------:R-:W2:Y:S02]  /*a810*/  @!P0 SYNCS.PHASECHK.TRANS64 P0, [R0+URZ], R3 ;  /* 0x00000003000085a7 */ /* 0x000ea400080010ff */
[----:B--2---:R-:W-:Y:S05]  /*a820*/  @!P0 BRA `(.L_x_244) ;  /* 0xfffffffc00f08947 */ /* 0x004fea000383ffff */
[----:B------:R-:W-:Y:S05]  /*a830*/  BRA `(.L_x_245) ;  /* 0xffffff9400c07947 */ /* 0x000fea000383ffff */
.L_x_79:
[----:B---3--:R-:W-:-:S07]  /*a840*/  MOV R0, UR4 ;  /* 0x0000000400007c02 */ /* 0x008fce0008000f00 */
.L_x_246:
[----:B-1----:R1:W2:Y:S02]  /*a850*/  SYNCS.PHASECHK.TRANS64.TRYWAIT P0, [R0+URZ], R3 ;  /* 0x00000003000075a7 */ /* 0x0022a400080011ff */
[----:B--2---:R-:W-:Y:S05]  /*a860*/  @!P0 NANOSLEEP.SYNCS 0x989680 ;  /* 0x009896800000895d */ /* 0x004fea0003900000 */
[----:B------:R-:W2:Y:S02]  /*a870*/  @!P0 SYNCS.PHASECHK.TRANS64 P0, [R0+URZ], R3 ;  /* 0x00000003000085a7 */ /* 0x000ea400080010ff */
[----:B--2---:R-:W-:Y:S05]  /*a880*/  @!P0 BRA `(.L_x_246) ;  /* 0xfffffffc00f08947 */ /* 0x004fea000383ffff */
[----:B------:R-:W-:Y:S05]  /*a890*/  BRA `(.L_x_247) ;  /* 0xffffff9400cc7947 */ /* 0x000fea000383ffff */
.L_x_80:
[----:B---3--:R-:W-:-:S07]  /*a8a0*/  MOV R0, UR4 ;  /* 0x0000000400007c02 */ /* 0x008fce0008000f00 */
.L_x_248:
[----:B-1----:R1:W2:Y:S02]  /*a8b0*/  SYNCS.PHASECHK.TRANS64.TRYWAIT P0, [R0+URZ], R3 ;  /* 0x00000003000075a7 */ /* 0x0022a400080011ff */
[----:B--2---:R-:W-:Y:S05]  /*a8c0*/  @!P0 NANOSLEEP.SYNCS 0x989680 ;  /* 0x009896800000895d */ /* 0x004fea0003900000 */
[----:B------:R-:W2:Y:S02]  /*a8d0*/  @!P0 SYNCS.PHASECHK.TRANS64 P0, [R0+URZ], R3 ;  /* 0x00000003000085a7 */ /* 0x000ea400080010ff */
[----:B--2---:R-:W-:Y:S05]  /*a8e0*/  @!P0 BRA `(.L_x_248) ;  /* 0xfffffffc00f08947 */ /* 0x004fea000383ffff */
[----:B------:R-:W-:Y:S05]  /*a8f0*/  BRA `(.L_x_249) ;  /* 0xffffff9400d87947 */ /* 0x000fea000383ffff */
.L_x_81:
[----:B---3--:R-:W-:-:S07]  /*a900*/  MOV R0, UR4 ;  /* 0x0000000400007c02 */ /* 0x008fce0008000f00 */
.L_x_250:
[----:B-1----:R1:W2:Y:S02]  /*a910*/  SYNCS.PHASECHK.TRANS64.TRYWAIT P0, [R0+URZ], R3 ;  /* 0x00000003000075a7 */ /* 0x0022a400080011ff */
[----:B--2---:R-:W-:Y:S05]  /*a920*/  @!P0 NANOSLEEP.SYNCS 0x989680 ;  /* 0x009896800000895d */ /* 0x004fea0003900000 */
[----:B------:R-:W2:Y:S02]  /*a930*/  @!P0 SYNCS.PHASECHK.TRANS64 P0, [R0+URZ], R3 ;  /* 0x00000003000085a7 */ /* 0x000ea400080010ff */
[----:B--2---:R-:W-:Y:S05]  /*a940*/  @!P0 BRA `(.L_x_250) ;  /* 0xfffffffc00f08947 */ /* 0x004fea000383ffff */
[----:B------:R-:W-:Y:S05]  /*a950*/  BRA `(.L_x_251) ;  /* 0xffffff9400e47947 */ /* 0x000fea000383ffff */
.L_x_82:
[----:B---3--:R-:W-:-:S07]  /*a960*/  MOV R0, UR4 ;  /* 0x0000000400007c02 */ /* 0x008fce0008000f00 */
.L_x_252:
[----:B-1----:R1:W2:Y:S02]  /*a970*/  SYNCS.PHASECHK.TRANS64.TRYWAIT P0, [R0+URZ], R3 ;  /* 0x00000003000075a7 */ /* 0x0022a400080011ff */
[----:B--2---:R-:W-:Y:S05]  /*a980*/  @!P0 NANOSLEEP.SYNCS 0x989680 ;  /* 0x009896800000895d */ /* 0x004fea0003900000 */
[----:B------:R-:W2:Y:S02]  /*a990*/  @!P0 SYNCS.PHASECHK.TRANS64 P0, [R0+URZ], R3 ;  /* 0x00000003000085a7 */ /* 0x000ea400080010ff */
[----:B--2---:R-:W-:Y:S05]  /*a9a0*/  @!P0 BRA `(.L_x_252) ;  /* 0xfffffffc00f08947 */ /* 0x004fea000383ffff */
[----:B------:R-:W-:Y:S05]  /*a9b0*/  BRA `(.L_x_253) ;  /* 0xffffff9400f07947 */ /* 0x000fea000383ffff */
.L_x_83:
[----:B---3--:R-:W-:-:S07]  /*a9c0*/  MOV R0, UR4 ;  /* 0x0000000400007c02 */ /* 0x008fce0008000f00 */
.L_x_254:
[----:B-1----:R1:W2:Y:S02]  /*a9d0*/  SYNCS.PHASECHK.TRANS64.TRYWAIT P0, [R0+URZ], R3 ;  /* 0x00000003000075a7 */ /* 0x0022a400080011ff */
[----:B--2---:R-:W-:Y:S05]  /*a9e0*/  @!P0 NANOSLEEP.SYNCS 0x989680 ;  /* 0x009896800000895d */ /* 0x004fea0003900000 */
[----:B------:R-:W2:Y:S02]  /*a9f0*/  @!P0 SYNCS.PHASECHK.TRANS64 P0, [R0+URZ], R3 ;  /* 0x00000003000085a7 */ /* 0x000ea400080010ff */
[----:B--2---:R-:W-:Y:S05]  /*aa00*/  @!P0 BRA `(.L_x_254) ;  /* 0xfffffffc00f08947 */ /* 0x004fea000383ffff */
[----:B------:R-:W-:Y:S05]  /*aa10*/  BRA `(.L_x_255) ;  /* 0xffffff9400fc7947 */ /* 0x000fea000383ffff */
.L_x_84:
[----:B---3--:R-:W-:-:S07]  /*aa20*/  MOV R0, UR4 ;  /* 0x0000000400007c02 */ /* 0x008fce0008000f00 */
.L_x_256:
[----:B-1----:R1:W2:Y:S02]  /*aa30*/  SYNCS.PHASECHK.TRANS64.TRYWAIT P0, [R0+URZ], R3 ;  /* 0x00000003000075a7 */ /* 0x0022a400080011ff */
[----:B--2---:R-:W-:Y:S05]  /*aa40*/  @!P0 NANOSLEEP.SYNCS 0x989680 ;  /* 0x009896800000895d */ /* 0x004fea0003900000 */
[----:B------:R-:W2:Y:S02]  /*aa50*/  @!P0 SYNCS.PHASECHK.TRANS64 P0, [R0+URZ], R3 ;  /* 0x00000003000085a7 */ /* 0x000ea400080010ff */
[----:B--2---:R-:W-:Y:S05]  /*aa60*/  @!P0 BRA `(.L_x_256) ;  /* 0xfffffffc00f08947 */ /* 0x004fea000383ffff */
[----:B------:R-:W-:Y:S05]  /*aa70*/  BRA `(.L_x_257) ;  /* 0xffffff9800087947 */ /* 0x000fea000383ffff */
.L_x_85:
[----:B---3--:R-:W-:-:S07]  /*aa80*/  MOV R0, UR4 ;  /* 0x0000000400007c02 */ /* 0x008fce0008000f00 */
.L_x_258:
[----:B-1----:R1:W2:Y:S02]  /*aa90*/  SYNCS.PHASECHK.TRANS64.TRYWAIT P0, [R0+URZ], R3 ;  /* 0x00000003000075a7 */ /* 0x0022a400080011ff */
[----:B--2---:R-:W-:Y:S05]  /*aaa0*/  @!P0 NANOSLEEP.SYNCS 0x989680 ;  /* 0x009896800000895d */ /* 0x004fea0003900000 */
[----:B------:R-:W2:Y:S02]  /*aab0*/  @!P0 SYNCS.PHASECHK.TRANS64 P0, [R0+URZ], R3 ;  /* 0x00000003000085a7 */ /* 0x000ea400080010ff */
[----:B--2---:R-:W-:Y:S05]  /*aac0*/  @!P0 BRA `(.L_x_258) ;  /* 0xfffffffc00f08947 */ /* 0x004fea000383ffff */
[----:B------:R-:W-:Y:S05]  /*aad0*/  BRA `(.L_x_259) ;  /* 0xffffff9800147947 */ /* 0x000fea000383ffff */
.L_x_86:
[----:B---3--:R-:W-:-:S07]  /*aae0*/  MOV R0, UR4 ;  /* 0x0000000400007c02 */ /* 0x008fce0008000f00 */
.L_x_260:
[----:B-1----:R1:W2:Y:S02]  /*aaf0*/  SYNCS.PHASECHK.TRANS64.TRYWAIT P0, [R0+URZ], R3 ;  /* 0x00000003000075a7 */ /* 0x0022a400080011ff */
[----:B--2---:R-:W-:Y:S05]  /*ab00*/  @!P0 NANOSLEEP.SYNCS 0x989680 ;  /* 0x009896800000895d */ /* 0x004fea0003900000 */
[----:B------:R-:W2:Y:S02]  /*ab10*/  @!P0 SYNCS.PHASECHK.TRANS64 P0, [R0+URZ], R3 ;  /* 0x00000003000085a7 */ /* 0x000ea400080010ff */
[----:B--2---:R-:W-:Y:S05]  /*ab20*/  @!P0 BRA `(.L_x_260) ;  /* 0xfffffffc00f08947 */ /* 0x004fea000383ffff */
[----:B------:R-:W-:Y:S05]  /*ab30*/  BRA `(.L_x_261) ;  /* 0xffffff9800207947 */ /* 0x000fea000383ffff */
.L_x_87:
[----:B---3--:R-:W-:-:S07]  /*ab40*/  MOV R0, UR4 ;  /* 0x0000000400007c02 */ /* 0x008fce0008000f00 */
.L_x_262:
[----:B-1----:R1:W2:Y:S02]  /*ab50*/  SYNCS.PHASECHK.TRANS64.TRYWAIT P0, [R0+URZ], R3 ;  /* 0x00000003000075a7 */ /* 0x0022a400080011ff */
[----:B--2---:R-:W-:Y:S05]  /*ab60*/  @!P0 NANOSLEEP.SYNCS 0x989680 ;  /* 0x009896800000895d */ /* 0x004fea0003900000 */
[----:B------:R-:W2:Y:S02]  /*ab70*/  @!P0 SYNCS.PHASECHK.TRANS64 P0, [R0+URZ], R3 ;  /* 0x00000003000085a7 */ /* 0x000ea400080010ff */
[----:B--2---:R-:W-:Y:S05]  /*ab80*/  @!P0 BRA `(.L_x_262) ;  /* 0xfffffffc00f08947 */ /* 0x004fea000383ffff */
[----:B------:R-:W-:Y:S05]  /*ab90*/  BRA `(.L_x_263) ;  /* 0xffffff98002c7947 */ /* 0x000fea000383ffff */
.L_x_88:
[----:B---3--:R-:W-:-:S07]  /*aba0*/  MOV R0, UR4 ;  /* 0x0000000400007c02 */ /* 0x008fce0008000f00 */
.L_x_264:
[----:B-1----:R1:W2:Y:S02]  /*abb0*/  SYNCS.PHASECHK.TRANS64.TRYWAIT P0, [R0+URZ], R3 ;  /* 0x00000003000075a7 */ /* 0x0022a400080011ff */
[----:B--2---:R-:W-:Y:S05]  /*abc0*/  @!P0 NANOSLEEP.SYNCS 0x989680 ;  /* 0x009896800000895d */ /* 0x004fea0003900000 */
[----:B------:R-:W2:Y:S02]  /*abd0*/  @!P0 SYNCS.PHASECHK.TRANS64 P0, [R0+URZ], R3 ;  /* 0x00000003000085a7 */ /* 0x000ea400080010ff */
[----:B--2---:R-:W-:Y:S05]  /*abe0*/  @!P0 BRA `(.L_x_264) ;  /* 0xfffffffc00f08947 */ /* 0x004fea000383ffff */
[----:B------:R-:W-:Y:S05]  /*abf0*/  BRA `(.L_x_265) ;  /* 0xffffff9800387947 */ /* 0x000fea000383ffff */
.L_x_89:
[----:B---3--:R-:W-:-:S07]  /*ac00*/  MOV R0, UR4 ;  /* 0x0000000400007c02 */ /* 0x008fce0008000f00 */
.L_x_266:
[----:B-1----:R1:W2:Y:S02]  /*ac10*/  SYNCS.PHASECHK.TRANS64.TRYWAIT P0, [R0+URZ], R3 ;  /* 0x00000003000075a7 */ /* 0x0022a400080011ff */
[----:B--2---:R-:W-:Y:S05]  /*ac20*/  @!P0 NANOSLEEP.SYNCS 0x989680 ;  /* 0x009896800000895d */ /* 0x004fea0003900000 */
[----:B------:R-:W2:Y:S02]  /*ac30*/  @!P0 SYNCS.PHASECHK.TRANS64 P0, [R0+URZ], R3 ;  /* 0x00000003000085a7 */ /* 0x000ea400080010ff */
[----:B--2---:R-:W-:Y:S05]  /*ac40*/  @!P0 BRA `(.L_x_266) ;  /* 0xfffffffc00f08947 */ /* 0x004fea000383ffff */
[----:B------:R-:W-:Y:S05]  /*ac50*/  BRA `(.L_x_267) ;  /* 0xffffff9800447947 */ /* 0x000fea000383ffff */
.L_x_90:
[----:B---3--:R-:W-:-:S07]  /*ac60*/  MOV R0, UR4 ;  /* 0x0000000400007c02 */ /* 0x008fce0008000f00 */
.L_x_268:
[----:B-1----:R1:W2:Y:S02]  /*ac70*/  SYNCS.PHASECHK.TRANS64.TRYWAIT P0, [R0+URZ], R3 ;  /* 0x00000003000075a7 */ /* 0x0022a400080011ff */
[----:B--2---:R-:W-:Y:S05]  /*ac80*/  @!P0 NANOSLEEP.SYNCS 0x989680 ;  /* 0x009896800000895d */ /* 0x004fea0003900000 */
[----:B------:R-:W2:Y:S02]  /*ac90*/  @!P0 SYNCS.PHASECHK.TRANS64 P0, [R0+URZ], R3 ;  /* 0x00000003000085a7 */ /* 0x000ea400080010ff */
[----:B--2---:R-:W-:Y:S05]  /*aca0*/  @!P0 BRA `(.L_x_268) ;  /* 0xfffffffc00f08947 */ /* 0x004fea000383ffff */
[----:B------:R-:W-:Y:S05]  /*acb0*/  BRA `(.L_x_269) ;  /* 0xffffff9800507947 */ /* 0x000fea000383ffff */
.L_x_91:
[----:B---3--:R-:W-:-:S07]  /*acc0*/  MOV R0, UR4 ;  /* 0x0000000400007c02 */ /* 0x008fce0008000f00 */
.L_x_270:
[----:B-1----:R1:W2:Y:S02]  /*acd0*/  SYNCS.PHASECHK.TRANS64.TRYWAIT P0, [R0+URZ], R3 ;  /* 0x00000003000075a7 */ /* 0x0022a400080011ff */
[----:B--2---:R-:W-:Y:S05]  /*ace0*/  @!P0 NANOSLEEP.SYNCS 0x989680 ;  /* 0x009896800000895d */ /* 0x004fea0003900000 */
[----:B------:R-:W2:Y:S02]  /*acf0*/  @!P0 SYNCS.PHASECHK.TRANS64 P0, [R0+URZ], R3 ;  /* 0x00000003000085a7 */ /* 0x000ea400080010ff */
[----:B--2---:R-:W-:Y:S05]  /*ad00*/  @!P0 BRA `(.L_x_270) ;  /* 0xfffffffc00f08947 */ /* 0x004fea000383ffff */
[----:B------:R-:W-:Y:S05]  /*ad10*/  BRA `(.L_x_271) ;  /* 0xffffff98005c7947 */ /* 0x000fea000383ffff */
.L_x_92:
[----:B---3--:R-:W-:-:S07]  /*ad20*/  MOV R0, UR4 ;  /* 0x0000000400007c02 */ /* 0x008fce0008000f00 */
.L_x_272:
[----:B-1----:R1:W2:Y:S02]  /*ad30*/  SYNCS.PHASECHK.TRANS64.TRYWAIT P0, [R0+URZ], R3 ;  /* 0x00000003000075a7 */ /* 0x0022a400080011ff */
[----:B--2---:R-:W-:Y:S05]  /*ad40*/  @!P0 NANOSLEEP.SYNCS 0x989680 ;  /* 0x009896800000895d */ /* 0x004fea0003900000 */
[----:B------:R-:W2:Y:S02]  /*ad50*/  @!P0 SYNCS.PHASECHK.TRANS64 P0, [R0+URZ], R3 ;  /* 0x00000003000085a7 */ /* 0x000ea400080010ff */
[----:B--2---:R-:W-:Y:S05]  /*ad60*/  @!P0 BRA `(.L_x_272) ;  /* 0xfffffffc00f08947 */ /* 0x004fea000383ffff */
[----:B------:R-:W-:Y:S05]  /*ad70*/  BRA `(.L_x_273) ;  /* 0xffffff9800687947 */ /* 0x000fea000383ffff */
.L_x_93:
[----:B---3--:R-:W-:-:S07]  /*ad80*/  MOV R0, UR4 ;  /* 0x0000000400007c02 */ /* 0x008fce0008000f00 */
.L_x_274:
[----:B-1----:R1:W2:Y:S02]  /*ad90*/  SYNCS.PHASECHK.TRANS64.TRYWAIT P0, [R0+URZ], R3 ;  /* 0x00000003000075a7 */ /* 0x0022a400080011ff */
[----:B--2---:R-:W-:Y:S05]  /*ada0*/  @!P0 NANOSLEEP.SYNCS 0x989680 ;  /* 0x009896800000895d */ /* 0x004fea0003900000 */
[----:B------:R-:W2:Y:S02]  /*adb0*/  @!P0 SYNCS.PHASECHK.TRANS64 P0, [R0+URZ], R3 ;  /* 0x00000003000085a7 */ /* 0x000ea400080010ff */
[----:B--2---:R-:W-:Y:S05]  /*adc0*/  @!P0 BRA `(.L_x_274) ;  /* 0xfffffffc00f08947 */ /* 0x004fea000383ffff */
[----:B------:R-:W-:Y:S05]  /*add0*/  BRA `(.L_x_275) ;  /* 0xffffff9800747947 */ /* 0x000fea000383ffff */
.L_x_94:
[----:B---3--:R-:W-:-:S07]  /*ade0*/  MOV R0, UR4 ;  /* 0x0000000400007c02 */ /* 0x008fce0008000f00 */
.L_x_276:
[----:B-1----:R1:W2:Y:S02]  /*adf0*/  SYNCS.PHASECHK.TRANS64.TRYWAIT P0, [R0+URZ], R3 ;  /* 0x00000003000075a7 */ /* 0x0022a400080011ff */
[----:B--2---:R-:W-:Y:S05]  /*ae00*/  @!P0 NANOSLEEP.SYNCS 0x989680 ;  /* 0x009896800000895d */ /* 0x004fea0003900000 */
[----:B------:R-:W2:Y:S02]  /*ae10*/  @!P0 SYNCS.PHASECHK.TRANS64 P0, [R0+URZ], R3 ;  /* 0x00000003000085a7 */ /* 0x000ea400080010ff */
[----:B--2---:R-:W-:Y:S05]  /*ae20*/  @!P0 BRA `(.L_x_276) ;  /* 0xfffffffc00f08947 */ /* 0x004fea000383ffff */
[----:B------:R-:W-:Y:S05]  /*ae30*/  BRA `(.L_x_277) ;  /* 0xffffff9800807947 */ /* 0x000fea000383ffff */
.L_x_97:
[----:B-1----:R1:W2:Y:S02]  /*ae40*/  SYNCS.PHASECHK.TRANS64.TRYWAIT P0, [R0+URZ+0x3d0], R5 ;  /* 0x0003d005000075a7 */ /* 0x0022a400080011ff */
[----:B--2---:R-:W-:Y:S05]  /*ae50*/  @!P0 NANOSLEEP.SYNCS 0x989680 ;  /* 0x009896800000895d */ /* 0x004fea0003900000 */
[----:B------:R-:W2:Y:S02]  /*ae60*/  @!P0 SYNCS.PHASECHK.TRANS64 P0, [R0+URZ+0x3d0], R5 ;  /* 0x0003d005000085a7 */ /* 0x000ea400080010ff */
[----:B--2---:R-:W-:Y:S05]  /*ae70*/  @!P0 BRA `(.L_x_97) ;  /* 0xfffffffc00f08947 */ /* 0x004fea000383ffff */
[----:B------:R-:W-:Y:S05]  /*ae80*/  BRA `(.L_x_278) ;  /* 0xffffff9800e07947 */ /* 0x000fea000383ffff */
.L_x_98:
[----:B------:R-:W-:-:S07]  /*ae90*/  MOV R0, UR5 ;  /* 0x0000000500007c02 */ /* 0x000fce0008000f00 */
.L_x_279:
[----:B-1----:R1:W2:Y:S02]  /*aea0*/  SYNCS.PHASECHK.TRANS64.TRYWAIT P0, [R0+URZ+0x380], R7 ;  /* 0x00038007000075a7 */ /* 0x0022a400080011ff */
[----:B--2---:R-:W-:Y:S05]  /*aeb0*/  @!P0 NANOSLEEP.SYNCS 0x989680 ;  /* 0x009896800000895d */ /* 0x004fea0003900000 */
[----:B------:R-:W2:Y:S02]  /*aec0*/  @!P0 SYNCS.PHASECHK.TRANS64 P0, [R0+URZ+0x380], R7 ;  /* 0x00038007000085a7 */ /* 0x000ea400080010ff */
[----:B--2---:R-:W-:Y:S05]  /*aed0*/  @!P0 BRA `(.L_x_279) ;  /* 0xfffffffc00f08947 */ /* 0x004fea000383ffff */
[----:B------:R-:W-:Y:S05]  /*aee0*/  BRA `(.L_x_280) ;  /* 0xffffff9800f07947 */ /* 0x000fea000383ffff */
.L_x_99:
[----:B-1----:R1:W2:Y:S02]  /*aef0*/  SYNCS.PHASECHK.TRANS64.TRYWAIT P1, [R0+URZ+0x370], R5 ;  /* 0x00037005000075a7 */ /* 0x0022a400080211ff */
[----:B--2---:R-:W-:Y:S05]  /*af00*/  @!P1 NANOSLEEP.SYNCS 0x989680 ;  /* 0x009896800000995d */ /* 0x004fea0003900000 */
[----:B------:R-:W2:Y:S02]  /*af10*/  @!P1 SYNCS.PHASECHK.TRANS64 P1, [R0+URZ+0x370], R5 ;  /* 0x00037005000095a7 */ /* 0x000ea400080210ff */
[----:B--2---:R-:W-:Y:S05]  /*af20*/  @!P1 BRA `(.L_x_99) ;  /* 0xfffffffc00f09947 */ /* 0x004fea000383ffff */
[----:B------:R-:W-:Y:S05]  /*af30*/  BRA `(.L_x_281) ;  /* 0xffffff9c00207947 */ /* 0x000fea000383ffff */
.L_x_102:
[----:B------:R-:W-:-:S07]  /*af40*/  MOV R0, UR5 ;  /* 0x0000000500007c02 */ /* 0x000fce0008000f00 */
.L_x_282:
[----:B-1----:R1:W2:Y:S02]  /*af50*/  SYNCS.PHASECHK.TRANS64.TRYWAIT P0, [R0+URZ+0x380], R3 ;  /* 0x00038003000075a7 */ /* 0x0022a400080011ff */
[----:B--2---:R-:W-:Y:S05]  /*af60*/  @!P0 NANOSLEEP.SYNCS 0x989680 ;  /* 0x009896800000895d */ /* 0x004fea0003900000 */
[----:B------:R-:W2:Y:S02]  /*af70*/  @!P0 SYNCS.PHASECHK.TRANS64 P0, [R0+URZ+0x380], R3 ;  /* 0x00038003000085a7 */ /* 0x000ea400080010ff */
[----:B--2---:R-:W-:Y:S05]  /*af80*/  @!P0 BRA `(.L_x_282) ;  /* 0xfffffffc00f08947 */ /* 0x004fea000383ffff */
[----:B------:R-:W-:Y:S05]  /*af90*/  BRA `(.L_x_101) ;  /* 0xffffff9c00747947 */ /* 0x000fea000383ffff */
.L_x_111:
[----:B-1----:R-:W-:-:S04]  /*afa0*/  MOV R4, UR6 ;  /* 0x0000000600047c02 */ /* 0x002fc80008000f00 */
[----:B------:R1:W2:Y:S03]  /*afb0*/  SYNCS.PHASECHK.TRANS64.TRYWAIT P0, [R4+URZ+0x8], R5 ;  /* 0x00000805040075a7 */ /* 0x0002a600080011ff */
[----:B--2---:R-:W-:Y:S05]  /*afc0*/  @!P0 NANOSLEEP.SYNCS 0x989680 ;  /* 0x009896800000895d */ /* 0x004fea0003900000 */
[----:B------:R-:W2:Y:S02]  /*afd0*/  @!P0 SYNCS.PHASECHK.TRANS64 P0, [R4+URZ+0x8], R5 ;  /* 0x00000805040085a7 */ /* 0x000ea400080010ff */
[----:B--2---:R-:W-:Y:S05]  /*afe0*/  @!P0 BRA `(.L_x_111) ;  /* 0xfffffffc00ec8947 */ /* 0x004fea000383ffff */
[----:B------:R-:W-:Y:S05]  /*aff0*/  BRA `(.L_x_110) ;  /* 0xffffffa000287947 */ /* 0x000fea000383ffff */
.L_x_113:
[----:B------:R-:W-:Y:S01]  /*b000*/  BSSY B0, `(.L_x_283) ;  /* 0x0000006000007945 */ /* 0x000fe20003800000 */
[----:B------:R-:W-:-:S07]  /*b010*/  MOV R15, 0xffffffff ;  /* 0xffffffff000f7802 */ /* 0x000fce0000000f00 */
[----:B-1---5:R-:W-:Y:S05]  /*b020*/  WARPSYNC.COLLECTIVE R15, `(.L_x_284) ;  /* 0x000000000f0c7348 */ /* 0x022fea0003c00000 */
[----:B------:R-:W-:Y:S02]  /*b030*/  ELECT P6, UR79, PT ;  /* 0x00000000004f782f */ /* 0x000fe400038c0000 */
[----:B------:R-:W-:Y:S01]  /*b040*/  MOV R14, UR79 ;  /* 0x0000004f000e7c02 */ /* 0x000fe20008000f00 */
[----:B-1---5:R-:W-:Y:S10]  /*b050*/  ENDCOLLECTIVE ;  /* 0x000000000000791b */ /* 0x022ff40003800000 */
.L_x_284:
[----:B------:R-:W-:Y:S05]  /*b060*/  BSYNC B0 ;  /* 0x0000000000007941 */ /* 0x000fea0003800000 */
.L_x_283:
[----:B------:R-:W-:Y:S05]  /*b070*/  BRA `(.L_x_285) ;  /* 0xffffffa000587947 */ /* 0x000fea000383ffff */
.L_x_115:
[----:B-1----:R-:W-:-:S04]  /*b080*/  MOV R2, UR6 ;  /* 0x0000000600027c02 */ /* 0x002fc80008000f00 */
[----:B------:R1:W2:Y:S03]  /*b090*/  SYNCS.PHASECHK.TRANS64.TRYWAIT P0, [R2+URZ+0x8], R3 ;  /* 0x00000803020075a7 */ /* 0x0002a600080011ff */
[----:B--2---:R-:W-:Y:S05]  /*b0a0*/  @!P0 NANOSLEEP.SYNCS 0x989680 ;  /* 0x009896800000895d */ /* 0x004fea0003900000 */
[----:B------:R-:W2:Y:S02]  /*b0b0*/  @!P0 SYNCS.PHASECHK.TRANS64 P0, [R2+URZ+0x8], R3 ;  /* 0x00000803020085a7 */ /* 0x000ea400080010ff */
[----:B--2---:R-:W-:Y:S05]  /*b0c0*/  @!P0 BRA `(.L_x_115) ;  /* 0xfffffffc00ec8947 */ /* 0x004fea000383ffff */
[----:B------:R-:W-:Y:S05]  /*b0d0*/  BRA `(.L_x_114) ;  /* 0xffffffa0005c7947 */ /* 0x000fea000383ffff */
.L_x_116:
[----:B-1----:R1:W2:Y:S02]  /*b0e0*/  SYNCS.PHASECHK.TRANS64.TRYWAIT P0, [R0+URZ+0x370], R5 ;  /* 0x00037005000075a7 */ /* 0x0022a400080011ff */
[----:B--2---:R-:W-:Y:S05]  /*b0f0*/  @!P0 NANOSLEEP.SYNCS 0x989680 ;  /* 0x009896800000895d */ /* 0x004fea0003900000 */
[----:B------:R-:W2:Y:S02]  /*b100*/  @!P0 SYNCS.PHASECHK.TRANS64 P0, [R0+URZ+0x370], R5 ;  /* 0x00037005000085a7 */ /* 0x000ea400080010ff */
[----:B--2---:R-:W-:Y:S05]  /*b110*/  @!P0 BRA `(.L_x_116) ;  /* 0xfffffffc00f08947 */ /* 0x004fea000383ffff */
[----:B------:R-:W-:Y:S05]  /*b120*/  BRA `(.L_x_286) ;  /* 0xffffffa400307947 */ /* 0x000fea000383ffff */
.L_x_118:
[----:B------:R-:W-:-:S07]  /*b130*/  MOV R0, UR11 ;  /* 0x0000000b00007c02 */ /* 0x000fce0008000f00 */
.L_x_287:
[----:B-1----:R1:W2:Y:S02]  /*b140*/  SYNCS.PHASECHK.TRANS64.TRYWAIT P0, [R0+URZ+0x3b0], R5 ;  /* 0x0003b005000075a7 */ /* 0x0022a400080011ff */
[----:B--2---:R-:W-:Y:S05]  /*b150*/  @!P0 NANOSLEEP.SYNCS 0x989680 ;  /* 0x009896800000895d */ /* 0x004fea0003900000 */
[----:B------:R-:W2:Y:S02]  /*b160*/  @!P0 SYNCS.PHASECHK.TRANS64 P0, [R0+URZ+0x3b0], R5 ;  /* 0x0003b005000085a7 */ /* 0x000ea400080010ff */
[----:B--2---:R-:W-:Y:S05]  /*b170*/  @!P0 BRA `(.L_x_287) ;  /* 0xfffffffc00f08947 */ /* 0x004fea000383ffff */
[----:B------:R-:W-:Y:S05]  /*b180*/  BRA `(.L_x_288) ;  /* 0xffffffa400787947 */ /* 0x000fea000383ffff */
.L_x_121:
[----:B------:R-:W-:Y:S07]  /*b190*/  MOV R0, UR9 ;  /* 0x0000000900007c02 */ /* 0x000fee0008000f00 */
.L_x_289:
[----:B-1----:R1:W2:Y:S02]  /*b1a0*/  SYNCS.PHASECHK.TRANS64.TRYWAIT P0, [R0+URZ], R5 ;  /* 0x00000005000075a7 */ /* 0x0022a400080011ff */
[----:B--2---:R-:W-:Y:S05]  /*b1b0*/  @!P0 NANOSLEEP.SYNCS 0x989680 ;  /* 0x009896800000895d */ /* 0x004fea0003900000 */
[----:B------:R-:W2:Y:S02]  /*b1c0*/  @!P0 SYNCS.PHASECHK.TRANS64 P0, [R0+URZ], R5 ;  /* 0x00000005000085a7 */ /* 0x000ea400080010ff */
[----:B--2---:R-:W-:Y:S05]  /*b1d0*/  @!P0 BRA `(.L_x_289) ;  /* 0xfffffffc00f08947 */ /* 0x004fea000383ffff */
[----:B------:R-:W-:Y:S05]  /*b1e0*/  BRA `(.L_x_120) ;  /* 0xffffffa400907947 */ /* 0x000fea000383ffff */
.L_x_125:
[----:B-1----:R-:W-:-:S07]  /*b1f0*/  MOV R0, UR7 ;  /* 0x0000000700007c02 */ /* 0x002fce0008000f00 */
.L_x_290:
[----:B-1----:R1:W2:Y:S02]  /*b200*/  SYNCS.PHASECHK.TRANS64.TRYWAIT P0, [R0+URZ], R3 ;  /* 0x00000003000075a7 */ /* 0x0022a400080011ff */
[----:B--2---:R-:W-:Y:S05]  /*b210*/  @!P0 NANOSLEEP.SYNCS 0x989680 ;  /* 0x009896800000895d */ /* 0x004fea0003900000 */
[----:B------:R-:W2:Y:S02]  /*b220*/  @!P0 SYNCS.PHASECHK.TRANS64 P0, [R0+URZ], R3 ;  /* 0x00000003000085a7 */ /* 0x000ea400080010ff */
[----:B--2---:R-:W-:Y:S05]  /*b230*/  @!P0 BRA `(.L_x_290) ;  /* 0xfffffffc00f08947 */ /* 0x004fea000383ffff */
[----:B------:R-:W-:Y:S05]  /*b240*/  BRA `(.L_x_291) ;  /* 0xffffffa800487947 */ /* 0x000fea000383ffff */
.L_x_126:
[----:B------:R-:W-:-:S07]  /*b250*/  MOV R0, UR7 ;  /* 0x0000000700007c02 */ /* 0x000fce0008000f00 */
.L_x_292:
[----:B-1----:R1:W2:Y:S02]  /*b260*/  SYNCS.PHASECHK.TRANS64.TRYWAIT P0, [R0+URZ], R3 ;  /* 0x00000003000075a7 */ /* 0x0022a400080011ff */
[----:B--2---:R-:W-:Y:S05]  /*b270*/  @!P0 NANOSLEEP.SYNCS 0x989680 ;  /* 0x009896800000895d */ /* 0x004fea0003900000 */
[----:B------:R-:W2:Y:S02]  /*b280*/  @!P0 SYNCS.PHASECHK.TRANS64 P0, [R0+URZ], R3 ;  /* 0x00000003000085a7 */ /* 0x000ea400080010ff */
[----:B--2---:R-:W-:Y:S05]  /*b290*/  @!P0 BRA `(.L_x_292) ;  /* 0xfffffffc00f08947 */ /* 0x004fea000383ffff */
[----:B------:R-:W-:Y:S05]  /*b2a0*/  BRA `(.L_x_293) ;  /* 0xffffffa800547947 */ /* 0x000fea000383ffff */
.L_x_127:
[----:B------:R-:W-:-:S07]  /*b2b0*/  MOV R0, UR7 ;  /* 0x0000000700007c02 */ /* 0x000fce0008000f00 */
.L_x_294:
[----:B-1----:R1:W2:Y:S02]  /*b2c0*/  SYNCS.PHASECHK.TRANS64.TRYWAIT P0, [R0+URZ], R3 ;  /* 0x00000003000075a7 */ /* 0x0022a400080011ff */
[----:B--2---:R-:W-:Y:S05]  /*b2d0*/  @!P0 NANOSLEEP.SYNCS 0x989680 ;  /* 0x009896800000895d */ /* 0x004fea0003900000 */
[----:B------:R-:W2:Y:S02]  /*b2e0*/  @!P0 SYNCS.PHASECHK.TRANS64 P0, [R0+URZ], R3 ;  /* 0x00000003000085a7 */ /* 0x000ea400080010ff */
[----:B--2---:R-:W-:Y:S05]  /*b2f0*/  @!P0 BRA `(.L_x_294) ;  /* 0xfffffffc00f08947 */ /* 0x004fea000383ffff */
[----:B------:R-:W-:Y:S05]  /*b300*/  BRA `(.L_x_295) ;  /* 0xffffffa800607947 */ /* 0x000fea000383ffff */
.L_x_130:
[----:B------:R-:W-:-:S07]  /*b310*/  MOV R0, UR8 ;  /* 0x0000000800007c02 */ /* 0x000fce0008000f00 */
.L_x_296:
[----:B-1----:R1:W2:Y:S02]  /*b320*/  SYNCS.PHASECHK.TRANS64.TRYWAIT P1, [R0+URZ+0x3f0], R3 ;  /* 0x0003f003000075a7 */ /* 0x0022a400080211ff */
[----:B--2---:R-:W-:Y:S05]  /*b330*/  @!P1 NANOSLEEP.SYNCS 0x989680 ;  /* 0x009896800000995d */ /* 0x004fea0003900000 */
[----:B------:R-:W2:Y:S02]  /*b340*/  @!P1 SYNCS.PHASECHK.TRANS64 P1, [R0+URZ+0x3f0], R3 ;  /* 0x0003f003000095a7 */ /* 0x000ea400080210ff */
[----:B--2---:R-:W-:Y:S05]  /*b350*/  @!P1 BRA `(.L_x_296) ;  /* 0xfffffffc00f09947 */ /* 0x004fea000383ffff */
[----:B------:R-:W-:Y:S05]  /*b360*/  BRA `(.L_x_297) ;  /* 0xffffffa800ac7947 */ /* 0x000fea000383ffff */
.L_x_135:
[----:B--2---:R2:W4:Y:S02]  /*b370*/  SYNCS.PHASECHK.TRANS64.TRYWAIT P0, [R0+URZ+0x370], R3 ;  /* 0x00037003000075a7 */ /* 0x00452400080011ff */
[----:B----4-:R-:W-:Y:S05]  /*b380*/  @!P0 NANOSLEEP.SYNCS 0x989680 ;  /* 0x009896800000895d */ /* 0x010fea0003900000 */
[----:B------:R-:W4:Y:S02]  /*b390*/  @!P0 SYNCS.PHASECHK.TRANS64 P0, [R0+URZ+0x370], R3 ;  /* 0x00037003000085a7 */ /* 0x000f2400080010ff */
[----:B----4-:R-:W-:Y:S05]  /*b3a0*/  @!P0 BRA `(.L_x_135) ;  /* 0xfffffffc00f08947 */ /* 0x010fea000383ffff */
[----:B------:R-:W-:Y:S05]  /*b3b0*/  BRA `(.L_x_298) ;  /* 0xffffffac00b87947 */ /* 0x000fea000383ffff */
.L_x_138:
[----:B------:R-:W-:Y:S07]  /*b3c0*/  MOV R0, UR7 ;  /* 0x0000000700007c02 */ /* 0x000fee0008000f00 */
.L_x_299:
[----:B--2---:R2:W4:Y:S02]  /*b3d0*/  SYNCS.PHASECHK.TRANS64.TRYWAIT P0, [R0+URZ+0x368], R3 ;  /* 0x00036803000075a7 */ /* 0x00452400080011ff */
[----:B----4-:R-:W-:Y:S05]  /*b3e0*/  @!P0 NANOSLEEP.SYNCS 0x989680 ;  /* 0x009896800000895d */ /* 0x010fea0003900000 */
[----:B------:R-:W4:Y:S02]  /*b3f0*/  @!P0 SYNCS.PHASECHK.TRANS64 P0, [R0+URZ+0x368], R3 ;  /* 0x00036803000085a7 */ /* 0x000f2400080010ff */
[----:B----4-:R-:W-:Y:S05]  /*b400*/  @!P0 BRA `(.L_x_299) ;  /* 0xfffffffc00f08947 */ /* 0x010fea000383ffff */
[----:B------:R-:W-:Y:S05]  /*b410*/  BRA `(.L_x_137) ;  /* 0xffffffb000987947 */ /* 0x000fea000383ffff */
.L_x_141:
[----:B--2---:R-:W-:Y:S07]  /*b420*/  MOV R3, UR7 ;  /* 0x0000000700037c02 */ /* 0x004fee0008000f00 */
.L_x_300:
[----:B-1----:R1:W2:Y:S02]  /*b430*/  SYNCS.PHASECHK.TRANS64.TRYWAIT P0, [R3+URZ+0x350], R12 ;  /* 0x0003500c030075a7 */ /* 0x0022a400080011ff */
[----:B--2---:R-:W-:Y:S05]  /*b440*/  @!P0 NANOSLEEP.SYNCS 0x989680 ;  /* 0x009896800000895d */ /* 0x004fea0003900000 */
[----:B------:R-:W2:Y:S02]  /*b450*/  @!P0 SYNCS.PHASECHK.TRANS64 P0, [R3+URZ+0x350], R12 ;  /* 0x0003500c030085a7 */ /* 0x000ea400080010ff */
[----:B--2---:R-:W-:Y:S05]  /*b460*/  @!P0 BRA `(.L_x_300) ;  /* 0xfffffffc00f08947 */ /* 0x004fea000383ffff */
[----:B------:R-:W-:Y:S05]  /*b470*/  BRA `(.L_x_301) ;  /* 0xffffffb400107947 */ /* 0x000fea000383ffff */
.L_x_142:
[----:B------:R-:W-:Y:S07]  /*b480*/  MOV R3, UR7 ;  /* 0x0000000700037c02 */ /* 0x000fee0008000f00 */
.L_x_302:
[----:B-1----:R1:W2:Y:S02]  /*b490*/  SYNCS.PHASECHK.TRANS64.TRYWAIT P0, [R3+URZ+0x358], R12 ;  /* 0x0003580c030075a7 */ /* 0x0022a400080011ff */
[----:B--2---:R-:W-:Y:S05]  /*b4a0*/  @!P0 NANOSLEEP.SYNCS 0x989680 ;  /* 0x009896800000895d */ /* 0x004fea0003900000 */
[----:B------:R-:W2:Y:S02]  /*b4b0*/  @!P0 SYNCS.PHASECHK.TRANS64 P0, [R3+URZ+0x358], R12 ;  /* 0x0003580c030085a7 */ /* 0x000ea400080010ff */
[----:B--2---:R-:W-:Y:S05]  /*b4c0*/  @!P0 BRA `(.L_x_302) ;  /* 0xfffffffc00f08947 */ /* 0x004fea000383ffff */
[----:B------:R-:W-:Y:S05]  /*b4d0*/  BRA `(.L_x_303) ;  /* 0xffffffb400a87947 */ /* 0x000fea000383ffff */
.L_x_144:
[----:B------:R-:W-:-:S07]  /*b4e0*/  MOV R0, UR7 ;  /* 0x0000000700007c02 */ /* 0x000fce0008000f00 */
.L_x_304:
[----:B-1----:R1:W4:Y:S02]  /*b4f0*/  SYNCS.PHASECHK.TRANS64.TRYWAIT P0, [R0+URZ+0x350], R3 ;  /* 0x00035003000075a7 */ /* 0x00232400080011ff */
[----:B----4-:R-:W-:Y:S05]  /*b500*/  @!P0 NANOSLEEP.SYNCS 0x989680 ;  /* 0x009896800000895d */ /* 0x010fea0003900000 */
[----:B------:R-:W4:Y:S02]  /*b510*/  @!P0 SYNCS.PHASECHK.TRANS64 P0, [R0+URZ+0x350], R3 ;  /* 0x00035003000085a7 */ /* 0x000f2400080010ff */
[----:B----4-:R-:W-:Y:S05]  /*b520*/  @!P0 BRA `(.L_x_304) ;  /* 0xfffffffc00f08947 */ /* 0x010fea000383ffff */
[----:B------:R-:W-:Y:S05]  /*b530*/  BRA `(.L_x_305) ;  /* 0xffffffb800307947 */ /* 0x000fea000383ffff */
.L_x_146:
[----:B--2---:R2:W3:Y:S02]  /*b540*/  SYNCS.PHASECHK.TRANS64.TRYWAIT P0, [R0+URZ+0x370], R3 ;  /* 0x00037003000075a7 */ /* 0x0044e400080011ff */
[----:B---3--:R-:W-:Y:S05]  /*b550*/  @!P0 NANOSLEEP.SYNCS 0x989680 ;  /* 0x009896800000895d */ /* 0x008fea0003900000 */
[----:B------:R-:W3:Y:S02]  /*b560*/  @!P0 SYNCS.PHASECHK.TRANS64 P0, [R0+URZ+0x370], R3 ;  /* 0x00037003000085a7 */ /* 0x000ee400080010ff */
[----:B---3--:R-:W-:Y:S05]  /*b570*/  @!P0 BRA `(.L_x_146) ;  /* 0xfffffffc00f08947 */ /* 0x008fea000383ffff */
[----:B------:R-:W-:Y:S05]  /*b580*/  BRA `(.L_x_306) ;  /* 0xffffffb800f87947 */ /* 0x000fea000383ffff */
.L_x_157:
[----:B-1----:R1:W3:Y:S02]  /*b590*/  SYNCS.PHASECHK.TRANS64.TRYWAIT P1, [R3+URZ+0x340], R0 ;  /* 0x00034000030075a7 */ /* 0x0022e400080211ff */
[----:B---3--:R-:W-:Y:S05]  /*b5a0*/  @!P1 NANOSLEEP.SYNCS 0x989680 ;  /* 0x009896800000995d */ /* 0x008fea0003900000 */
[----:B------:R-:W3:Y:S02]  /*b5b0*/  @!P1 SYNCS.PHASECHK.TRANS64 P1, [R3+URZ+0x340], R0 ;  /* 0x00034000030095a7 */ /* 0x000ee400080210ff */
[----:B---3--:R-:W-:Y:S05]  /*b5c0*/  @!P1 BRA `(.L_x_157) ;  /* 0xfffffffc00f09947 */ /* 0x008fea000383ffff */
[----:B------:R-:W-:Y:S05]  /*b5d0*/  BRA `(.L_x_156) ;  /* 0xffffffc8000c7947 */ /* 0x000fea000383ffff */
.L_x_159:
[----:B----4-:R4:W1:Y:S02]  /*b5e0*/  SYNCS.PHASECHK.TRANS64.TRYWAIT P0, [R111+URZ+0x390], R4 ;  /* 0x000390046f0075a7 */ /* 0x01086400080011ff */
[----:B-1----:R-:W-:Y:S05]  /*b5f0*/  @!P0 NANOSLEEP.SYNCS 0x989680 ;  /* 0x009896800000895d */ /* 0x002fea0003900000 */
[----:B------:R-:W1:Y:S02]  /*b600*/  @!P0 SYNCS.PHASECHK.TRANS64 P0, [R111+URZ+0x390], R4 ;  /* 0x000390046f0085a7 */ /* 0x000e6400080010ff */
[----:B-1----:R-:W-:Y:S05]  /*b610*/  @!P0 BRA `(.L_x_159) ;  /* 0xfffffffc00f08947 */ /* 0x002fea000383ffff */
[----:B------:R-:W-:Y:S05]  /*b620*/  BRA `(.L_x_158) ;  /* 0xffffffc800607947 */ /* 0x000fea000383ffff */
.L_x_167:
[----:B--2---:R2:W3:Y:S02]  /*b630*/  SYNCS.PHASECHK.TRANS64.TRYWAIT P0, [R125+URZ+0x340], R2 ;  /* 0x000340027d0075a7 */ /* 0x0044e400080011ff */
[----:B---3--:R-:W-:Y:S05]  /*b640*/  @!P0 NANOSLEEP.SYNCS 0x989680 ;  /* 0x009896800000895d */ /* 0x008fea0003900000 */
[----:B------:R-:W3:Y:S02]  /*b650*/  @!P0 SYNCS.PHASECHK.TRANS64 P0, [R125+URZ+0x340], R2 ;  /* 0x000340027d0085a7 */ /* 0x000ee400080010ff */
[----:B---3--:R-:W-:Y:S05]  /*b660*/  @!P0 BRA `(.L_x_167) ;  /* 0xfffffffc00f08947 */ /* 0x008fea000383ffff */
[----:B------:R-:W-:Y:S05]  /*b670*/  BRA `(.L_x_166) ;  /* 0xffffffd400647947 */ /* 0x000fea000383ffff */
        .weak           $__internal_0_$__cuda_sm10x_tcgen05_guardrail_trap_col_being_dealloced_not_returned_by_alloc
        .type           $__internal_0_$__cuda_sm10x_tcgen05_guardrail_trap_col_being_dealloced_not_returned_by_alloc,@function
        .size           $__internal_0_$__cuda_sm10x_tcgen05_guardrail_trap_col_being_dealloced_not_returned_by_alloc,($__internal_1_$__cuda_sm10x_tcgen05_guardrail_trap_phase_invalid_during_alloc - $__internal_0_$__cuda_sm10x_tcgen05_guardrail_trap_col_being_dealloced_not_returned_by_alloc)
$__internal_0_$__cuda_sm10x_tcgen05_guardrail_trap_col_being_dealloced_not_returned_by_alloc:
[----:B------:R-:W-:Y:S05]  /*b680*/  BPT.TRAP 0x1 ;  /* 0x000000040000795c */ /* 0x000fea0000300000 */
[----:B------:R-:W-:-:S04]  /*b690*/  HFMA2 R3, -RZ, RZ, 0, 0 ;  /* 0x00000000ff037431 */ /* 0x000fc800000001ff */
[----:B------:R-:W-:Y:S05]  /*b6a0*/  RET.REL.NODEC R2 `(_ZN7cutlass13device_kernelINS_4gemm6kernel13GemmUniversalIN4cute5tupleIJiiiiEEENS1_10collective13CollectiveMmaINS1_35MainloopSm100TmaUmmaWarpSpecializedILi52ELi2ELi4ENS5_IJNS4_1CILi2EEENSA_ILi1EEESC_EEEEENS5_IJNSA_ILi128EEESF_NSA_ILi32EEEEEENS_12float_e4m3_tENS5_IJlSC_lEEESI_SJ_NS4_8TiledMMAINS4_8MMA_AtomIJNS4_10MMA_TraitsINS4_25SM100_MMA_F8F6F4_2x1SM_SSEJSI_SI_fSF_SF_NS4_17integral_constantINS4_4UMMA5MajorELSQ_0EEESR_NSO_INSP_7ScaleInELSS_0EEEST_EEEEEENS4_6LayoutINS5_IJSC_SC_SC_EEENS5_IJNSA_ILi0EEESY_SY_EEEEENS5_IJNS4_10UnderscoreES11_S11_EEEEENS4_18SM100_TMA_2SM_LOADENS4_14ComposedLayoutINS4_7SwizzleILi1ELi4ELi3EEENS4_18smem_ptr_flag_bitsILi8EEENSW_INS5_IJNSA_ILi8EEESG_EEENS5_IJSG_SC_EEEEEEEvNS4_8identityES14_S1E_vS1F_EENS_8epilogue10collective18CollectiveEpilogueINS1H_23Sm100TmaWarpSpecializedILi2ELi2ELi32ELb0ELb0EEEJNS5_IJNSA_ILi64EEESF_SG_EEENS5_IJNSW_IS1M_SC_EENSW_INS5_IJSG_SB_EEENS5_IJSC_S1M_EEEEEEEESI_SJ_SI_SJ_NS1H_6fusion15FusionCallbacksIS1L_NS1T_17LinearCombinationISI_fSI_fLNS_15FloatRoundStyleE2EEES1N_S1S_JEEENS4_5SM1004TMEM4LOAD26SM100_TMEM_LOAD_32dp32b32xENS4_13SM90_TMA_LOADES1E_NS4_39AutoVectorizingCopyWithAssumedAlignmentILi128EEENS4_14SM90_TMA_STOREES1E_S25_S25_EEEvvEEEEvNT_6ParamsE) ;  /* 0xffffff4802547950 */ /* 0x000fea0003c3ffff */
        .weak           $__internal_1_$__cuda_sm10x_tcgen05_guardrail_trap_phase_invalid_during_alloc
        .type           $__internal_1_$__cuda_sm10x_tcgen05_guardrail_trap_phase_invalid_during_alloc,@function
        .size           $__internal_1_$__cuda_sm10x_tcgen05_guardrail_trap_phase_invalid_during_alloc,($__internal_2_$__cuda_sm10x_tcgen05_guardrail_trap_unallocated_columns_being_dealloced - $__internal_1_$__cuda_sm10x_tcgen05_guardrail_trap_phase_invalid_during_alloc)
$__internal_1_$__cuda_sm10x_tcgen05_guardrail_trap_phase_invalid_during_alloc:
[----:B------:R-:W-:Y:S05]  /*b6b0*/  BPT.TRAP 0x1 ;  /* 0x000000040000795c */ /* 0x000fea0000300000 */
[----:B------:R-:W-:-:S04]  /*b6c0*/  MOV R3, 0x0 ;  /* 0x0000000000037802 */ /* 0x000fc80000000f00 */
[----:B------:R-:W-:Y:S05]  /*b6d0*/  RET.REL.NODEC R2 `(_ZN7cutlass13device_kernelINS_4gemm6kernel13GemmUniversalIN4cute5tupleIJiiiiEEENS1_10collective13CollectiveMmaINS1_35MainloopSm100TmaUmmaWarpSpecializedILi52ELi2ELi4ENS5_IJNS4_1CILi2EEENSA_ILi1EEESC_EEEEENS5_IJNSA_ILi128EEESF_NSA_ILi32EEEEEENS_12float_e4m3_tENS5_IJlSC_lEEESI_SJ_NS4_8TiledMMAINS4_8MMA_AtomIJNS4_10MMA_TraitsINS4_25SM100_MMA_F8F6F4_2x1SM_SSEJSI_SI_fSF_SF_NS4_17integral_constantINS4_4UMMA5MajorELSQ_0EEESR_NSO_INSP_7ScaleInELSS_0EEEST_EEEEEENS4_6LayoutINS5_IJSC_SC_SC_EEENS5_IJNSA_ILi0EEESY_SY_EEEEENS5_IJNS4_10UnderscoreES11_S11_EEEEENS4_18SM100_TMA_2SM_LOADENS4_14ComposedLayoutINS4_7SwizzleILi1ELi4ELi3EEENS4_18smem_ptr_flag_bitsILi8EEENSW_INS5_IJNSA_ILi8EEESG_EEENS5_IJSG_SC_EEEEEEEvNS4_8identityES14_S1E_vS1F_EENS_8epilogue10collective18CollectiveEpilogueINS1H_23Sm100TmaWarpSpecializedILi2ELi2ELi32ELb0ELb0EEEJNS5_IJNSA_ILi64EEESF_SG_EEENS5_IJNSW_IS1M_SC_EENSW_INS5_IJSG_SB_EEENS5_IJSC_S1M_EEEEEEEESI_SJ_SI_SJ_NS1H_6fusion15FusionCallbacksIS1L_NS1T_17LinearCombinationISI_fSI_fLNS_15FloatRoundStyleE2EEES1N_S1S_JEEENS4_5SM1004TMEM4LOAD26SM100_TMEM_LOAD_32dp32b32xENS4_13SM90_TMA_LOADES1E_NS4_39AutoVectorizingCopyWithAssumedAlignmentILi128EEENS4_14SM90_TMA_STOREES1E_S25_S25_EEEvvEEEEvNT_6ParamsE) ;  /* 0xffffff4802487950 */ /* 0x000fea0003c3ffff */
        .weak           $__internal_2_$__cuda_sm10x_tcgen05_guardrail_trap_unallocated_columns_being_dealloced
        .type           $__internal_2_$__cuda_sm10x_tcgen05_guardrail_trap_unallocated_columns_being_dealloced,@function
        .size           $__internal_2_$__cuda_sm10x_tcgen05_guardrail_trap_unallocated_columns_being_dealloced,(.L_x_308 - $__internal_2_$__cuda_sm10x_tcgen05_guardrail_trap_unallocated_columns_being_dealloced)
$__internal_2_$__cuda_sm10x_tcgen05_guardrail_trap_unallocated_columns_being_dealloced:
[----:B------:R-:W-:Y:S05]  /*b6e0*/  BPT.TRAP 0x1 ;  /* 0x000000040000795c */ /* 0x000fea0000300000 */
[----:B------:R-:W-:-:S04]  /*b6f0*/  HFMA2 R3, -RZ, RZ, 0, 0 ;  /* 0x00000000ff037431 */ /* 0x000fc800000001ff */
[----:B------:R-:W-:Y:S05]  /*b700*/  RET.REL.NODEC R2 `(_ZN7cutlass13device_kernelINS_4gemm6kernel13GemmUniversalIN4cute5tupleIJiiiiEEENS1_10collective13CollectiveMmaINS1_35MainloopSm100TmaUmmaWarpSpecializedILi52ELi2ELi4ENS5_IJNS4_1CILi2EEENSA_ILi1EEESC_EEEEENS5_IJNSA_ILi128EEESF_NSA_ILi32EEEEEENS_12float_e4m3_tENS5_IJlSC_lEEESI_SJ_NS4_8TiledMMAINS4_8MMA_AtomIJNS4_10MMA_TraitsINS4_25SM100_MMA_F8F6F4_2x1SM_SSEJSI_SI_fSF_SF_NS4_17integral_constantINS4_4UMMA5MajorELSQ_0EEESR_NSO_INSP_7ScaleInELSS_0EEEST_EEEEEENS4_6LayoutINS5_IJSC_SC_SC_EEENS5_IJNSA_ILi0EEESY_SY_EEEEENS5_IJNS4_10UnderscoreES11_S11_EEEEENS4_18SM100_TMA_2SM_LOADENS4_14ComposedLayoutINS4_7SwizzleILi1ELi4ELi3EEENS4_18smem_ptr_flag_bitsILi8EEENSW_INS5_IJNSA_ILi8EEESG_EEENS5_IJSG_SC_EEEEEEEvNS4_8identityES14_S1E_vS1F_EENS_8epilogue10collective18CollectiveEpilogueINS1H_23Sm100TmaWarpSpecializedILi2ELi2ELi32ELb0ELb0EEEJNS5_IJNSA_ILi64EEESF_SG_EEENS5_IJNSW_IS1M_SC_EENSW_INS5_IJSG_SB_EEENS5_IJSC_S1M_EEEEEEEESI_SJ_SI_SJ_NS1H_6fusion15FusionCallbacksIS1L_NS1T_17LinearCombinationISI_fSI_fLNS_15FloatRoundStyleE2EEES1N_S1S_JEEENS4_5SM1004TMEM4LOAD26SM100_TMEM_LOAD_32dp32b32xENS4_13SM90_TMA_LOADES1E_NS4_39AutoVectorizingCopyWithAssumedAlignmentILi128EEENS4_14SM90_TMA_STOREES1E_S25_S25_EEEvvEEEEvNT_6ParamsE) ;  /* 0xffffff48023c7950 */ /* 0x000fea0003c3ffff */
.L_x_307:
[----:B------:R-:W-:-:S00]  /*b710*/  BRA `(.L_x_307) ;  /* 0xfffffffc00fc7947 */ /* 0x000fc0000383ffff */
[----:B------:R-:W-:-:S00]  /*b720*/  NOP ;  /* 0x0000000000007918 */ /* 0x000fc00000000000 */
        /* <DEDUP_REMOVED lines=13> */
.L_x_308:


//--------------------- .nv.global.init           --------------------------
	.section	.nv.global.init,"aw",@progbits
.nv.global.init:
	.type		$str$27,@object
	.size		$str$27,($str$28 - $str$27)
$str$27:
        /*0000*/ 	.byte	0x28, 0x61, 0x64, 0x64, 0x72, 0x65, 0x73, 0x73, 0x20, 0x26, 0x20, 0x6d, 0x61, 0x73, 0x6b, 0x29
        /*0010*/ 	.byte	0x20, 0x3d, 0x3d, 0x20, 0x30, 0x00
	.type		$str$28,@object
	.size		$str$28,($str$26 - $str$28)
$str$28:
        /*0016*/ 	.byte	0x2f, 0x74, 0x6d, 0x70, 0x2f, 0x63, 0x75, 0x74, 0x6c, 0x61, 0x73, 0x73, 0x5f, 0x73, 0x77, 0x65
        /*0026*/ 	.byte	0x65, 0x70, 0x5f, 0x73, 0x72, 0x63, 0x2f, 0x69, 0x6e, 0x63, 0x6c, 0x75, 0x64, 0x65, 0x2f, 0x63
        /*0036*/ 	.byte	0x75, 0x74, 0x65, 0x2f, 0x70, 0x6f, 0x69, 0x6e, 0x74, 0x65, 0x72, 0x5f, 0x66, 0x6c, 0x61, 0x67
        /*0046*/ 	.byte	0x67, 0x65, 0x64, 0x2e, 0x68, 0x70, 0x70, 0x00
	.type		$str$26,@object
	.size		$str$26,($str$25 - $str$26)
$str$26:
        /*004e*/ 	.byte	0x2f, 0x74, 0x6d, 0x70, 0x2f, 0x63, 0x75, 0x74, 0x6c, 0x61, 0x73, 0x73, 0x5f, 0x73, 0x77, 0x65
        /*005e*/ 	.byte	0x65, 0x70, 0x5f, 0x73, 0x72, 0x63, 0x2f, 0x69, 0x6e, 0x63, 0x6c, 0x75, 0x64, 0x65, 0x2f, 0x63
        /*006e*/ 	.byte	0x75, 0x74, 0x65, 0x2f, 0x61, 0x74, 0x6f, 0x6d, 0x2f, 0x63, 0x6f, 0x70, 0x79, 0x5f, 0x74, 0x72
        /*007e*/ 	.byte	0x61, 0x69, 0x74, 0x73, 0x5f, 0x73, 0x6d, 0x31, 0x30, 0x30, 0x2e, 0x68, 0x70, 0x70, 0x00
	.type		$str$25,@object
	.size		$str$25,(__unnamed_1 - $str$25)
$str$25:
        /*008d*/ 	.byte	0x28, 0x28, 0x75, 0x69, 0x6e, 0x74, 0x33, 0x32, 0x5f, 0x74, 0x28, 0x74, 0x68, 0x72, 0x65, 0x61
        /*009d*/ 	.byte	0x64, 0x49, 0x64, 0x78, 0x2e, 0x78, 0x29, 0x20, 0x2f, 0x20, 0x33, 0x32, 0x29, 0x20, 0x25, 0x20
        /*00ad*/ 	.byte	0x34, 0x29, 0x20, 0x3d, 0x3d, 0x20, 0x28, 0x28, 0x28, 0x74, 0x6d, 0x65, 0x6d, 0x5f, 0x61, 0x64
        /*00bd*/ 	.byte	0x64, 0x72, 0x20, 0x3e, 0x3e, 0x20, 0x31, 0x36, 0x29, 0x20, 0x2f, 0x20, 0x33, 0x32, 0x29, 0x20
        /*00cd*/ 	.byte	0x25, 0x20, 0x34, 0x29, 0x00
	.type		__unnamed_1,@object
	.size		__unnamed_1,(__unnamed_2 - __unnamed_1)
__unnamed_1:
        /*00d2*/ 	.byte	0x61, 0x75, 0x74, 0x6f, 0x20, 0x63, 0x75, 0x74, 0x65, 0x3a, 0x3a, 0x61, 0x73, 0x5f, 0x70, 0x6f
        /* <DEDUP_REMOVED lines=24> */
        /*0262*/ 	.byte	0x3a, 0x3a, 0x43, 0x3c, 0x34, 0x30, 0x39, 0x36, 0x3e, 0x3e, 0x3e, 0x3e, 0x5d, 0x00
	.type		__unnamed_2,@object
	.size		__unnamed_2,(.L_2 - __unnamed_2)
__unnamed_2:
        /* <DEDUP_REMOVED lines=40> */
        /*04f0*/ 	.byte	0x74, 0x65, 0x3a, 0x3a, 0x43, 0x3c, 0x30, 0x3e, 0x3e, 0x3e, 0x3e, 0x5d, 0x00
.L_2:


//--------------------- .nv.shared._ZN7cutlass13device_kernelINS_4gemm6kernel13GemmUniversalIN4cute5tupleIJiiiiEEENS1_10collective13CollectiveMmaINS1_35MainloopSm100TmaUmmaWarpSpecializedILi52ELi2ELi4ENS5_IJNS4_1CILi2EEENSA_ILi1EEESC_EEEEENS5_IJNSA_ILi128EEESF_NSA_ILi32EEEEEENS_12float_e4m3_tENS5_IJlSC_lEEESI_SJ_NS4_8TiledMMAINS4_8MMA_AtomIJNS4_10MMA_TraitsINS4_25SM100_MMA_F8F6F4_2x1SM_SSEJSI_SI_fSF_SF_NS4_17integral_constantINS4_4UMMA5MajorELSQ_0EEESR_NSO_INSP_7ScaleInELSS_0EEEST_EEEEEENS4_6LayoutINS5_IJSC_SC_SC_EEENS5_IJNSA_ILi0EEESY_SY_EEEEENS5_IJNS4_10UnderscoreES11_S11_EEEEENS4_18SM100_TMA_2SM_LOADENS4_14ComposedLayoutINS4_7SwizzleILi1ELi4ELi3EEENS4_18smem_ptr_flag_bitsILi8EEENSW_INS5_IJNSA_ILi8EEESG_EEENS5_IJSG_SC_EEEEEEEvNS4_8identityES14_S1E_vS1F_EENS_8epilogue10collective18CollectiveEpilogueINS1H_23Sm100TmaWarpSpecializedILi2ELi2ELi32ELb0ELb0EEEJNS5_IJNSA_ILi64EEESF_SG_EEENS5_IJNSW_IS1M_SC_EENSW_INS5_IJSG_SB_EEENS5_IJSC_S1M_EEEEEEEESI_SJ_SI_SJ_NS1H_6fusion15FusionCallbacksIS1L_NS1T_17LinearCombinationISI_fSI_fLNS_15FloatRoundStyleE2EEES1N_S1S_JEEENS4_5SM1004TMEM4LOAD26SM100_TMEM_LOAD_32dp32b32xENS4_13SM90_TMA_LOADES1E_NS4_39AutoVectorizingCopyWithAssumedAlignmentILi128EEENS4_14SM90_TMA_STOREES1E_S25_S25_EEEvvEEEEvNT_6ParamsE --------------------------
	.section	.nv.shared._ZN7cutlass13device_kernelINS_4gemm6kernel13GemmUniversalIN4cute5tupleIJiiiiEEENS1_10collective13CollectiveMmaINS1_35MainloopSm100TmaUmmaWarpSpecializedILi52ELi2ELi4ENS5_IJNS4_1CILi2EEENSA_ILi1EEESC_EEEEENS5_IJNSA_ILi128EEESF_NSA_ILi32EEEEEENS_12float_e4m3_tENS5_IJlSC_lEEESI_SJ_NS4_8TiledMMAINS4_8MMA_AtomIJNS4_10MMA_TraitsINS4_25SM100_MMA_F8F6F4_2x1SM_SSEJSI_SI_fSF_SF_NS4_17integral_constantINS4_4UMMA5MajorELSQ_0EEESR_NSO_INSP_7ScaleInELSS_0EEEST_EEEEEENS4_6LayoutINS5_IJSC_SC_SC_EEENS5_IJNSA_ILi0EEESY_SY_EEEEENS5_IJNS4_10UnderscoreES11_S11_EEEEENS4_18SM100_TMA_2SM_LOADENS4_14ComposedLayoutINS4_7SwizzleILi1ELi4ELi3EEENS4_18smem_ptr_flag_bitsILi8EEENSW_INS5_IJNSA_ILi8EEESG_EEENS5_IJSG_SC_EEEEEEEvNS4_8identityES14_S1E_vS1F_EENS_8epilogue10collective18CollectiveEpilogueINS1H_23Sm100TmaWarpSpecializedILi2ELi2ELi32ELb0ELb0EEEJNS5_IJNSA_ILi64EEESF_SG_EEENS5_IJNSW_IS1M_SC_EENSW_INS5_IJSG_SB_EEENS5_IJSC_S1M_EEEEEEEESI_SJ_SI_SJ_NS1H_6fusion15FusionCallbacksIS1L_NS1T_17LinearCombinationISI_fSI_fLNS_15FloatRoundStyleE2EEES1N_S1S_JEEENS4_5SM1004TMEM4LOAD26SM100_TMEM_LOAD_32dp32b32xENS4_13SM90_TMA_LOADES1E_NS4_39AutoVectorizingCopyWithAssumedAlignmentILi128EEENS4_14SM90_TMA_STOREES1E_S25_S25_EEEvvEEEEvNT_6ParamsE,"aw",@nobits
	.sectionflags	@""
	.align	16
	.zero		1024


//--------------------- .nv.shared.reserved.0     --------------------------
	.section	.nv.shared.reserved.0,"aw",@nobits
	.weak		__nv_reservedSMEM_offset_0_alias
	.size		__nv_reservedSMEM_offset_0_alias, 0, 64
	.other		__nv_reservedSMEM_offset_0_alias,@"STO_CUDA_RESERVED_SHARED STV_DEFAULT"
__nv_reservedSMEM_offset_0_alias:
	.zero		0
.nv.shared.reserved.0:
	.zero		64
	.weak		__nv_reservedSMEM_tcgen05_partition
	.type		__nv_reservedSMEM_tcgen05_partition,@object
	.size		__nv_reservedSMEM_tcgen05_partition,(.L_0 - __nv_reservedSMEM_tcgen05_partition)
__nv_reservedSMEM_tcgen05_partition:
	.zero		32
.L_0:


//--------------------- .nv.global                --------------------------
	.section	.nv.global,"aw",@nobits
.nv.global:
	.type		_ZN40_INTERNAL_6e19d3e3_4_k_cu_336e083d_206394cute1_E,@object
	.size		_ZN40_INTERNAL_6e19d3e3_4_k_cu_336e083d_206394cute1_E,(_ZN40_INTERNAL_6e19d3e3_4_k_cu_336e083d_206394cuda3std3__45__cpo6cbeginE - _ZN40_INTERNAL_6e19d3e3_4_k_cu_336e083d_206394cute1_E)
_ZN40_INTERNAL_6e19d3e3_4_k_cu_336e083d_206394cute1_E:
	.zero		1
	.type		_ZN40_INTERNAL_6e19d3e3_4_k_cu_336e083d_206394cuda3std3__45__cpo6cbeginE,@object
	.size		_ZN40_INTERNAL_6e19d3e3_4_k_cu_336e083d_206394cuda3std3__45__cpo6cbeginE,(_ZN40_INTERNAL_6e19d3e3_4_k_cu_336e083d_206394cuda3std3__48in_placeE - _ZN40_INTERNAL_6e19d3e3_4_k_cu_336e083d_206394cuda3std3__45__cpo6cbeginE)
_ZN40_INTERNAL_6e19d3e3_4_k_cu_336e083d_206394cuda3std3__45__cpo6cbeginE:
	.zero		1
	.type		_ZN40_INTERNAL_6e19d3e3_4_k_cu_336e083d_206394cuda3std3__48in_placeE,@object
	.size		_ZN40_INTERNAL_6e19d3e3_4_k_cu_336e083d_206394cuda3std3__48in_placeE,(_ZN40_INTERNAL_6e19d3e3_4_k_cu_336e083d_206394cuda3std6ranges3__45__cpo9iter_moveE - _ZN40_INTERNAL_6e19d3e3_4_k_cu_336e083d_206394cuda3std3__48in_placeE)
_ZN40_INTERNAL_6e19d3e3_4_k_cu_336e083d_206394cuda3std3__48in_placeE:
	.zero		1
	.type		_ZN40_INTERNAL_6e19d3e3_4_k_cu_336e083d_206394cuda3std6ranges3__45__cpo9iter_moveE,@object
	.size		_ZN40_INTERNAL_6e19d3e3_4_k_cu_336e083d_206394cuda3std6ranges3__45__cpo9iter_moveE,(_ZN40_INTERNAL_6e19d3e3_4_k_cu_336e083d_206394cuda3std3__45__cpo5beginE - _ZN40_INTERNAL_6e19d3e3_4_k_cu_336e083d_206394cuda3std6ranges3__45__cpo9iter_moveE)
_ZN40_INTERNAL_6e19d3e3_4_k_cu_336e083d_206394cuda3std6ranges3__45__cpo9iter_moveE:
	.zero		1
	.type		_ZN40_INTERNAL_6e19d3e3_4_k_cu_336e083d_206394cuda3std3__45__cpo5beginE,@object
	.size		_ZN40_INTERNAL_6e19d3e3_4_k_cu_336e083d_206394cuda3std3__45__cpo5beginE,(_ZN40_INTERNAL_6e19d3e3_4_k_cu_336e083d_206394cuda3std3__442_GLOBAL__N__6e19d3e3_4_k_cu_336e083d_206396ignoreE - _ZN40_INTERNAL_6e19d3e3_4_k_cu_336e083d_206394cuda3std3__45__cpo5beginE)
_ZN40_INTERNAL_6e19d3e3_4_k_cu_336e083d_206394cuda3std3__45__cpo5beginE:
	.zero		1
	.type		_ZN40_INTERNAL_6e19d3e3_4_k_cu_336e083d_206394cuda3std3__442_GLOBAL__N__6e19d3e3_4_k_cu_336e083d_206396ignoreE,@object
	.size		_ZN40_INTERNAL_6e19d3e3_4_k_cu_336e083d_206394cuda3std3__442_GLOBAL__N__6e19d3e3_4_k_cu_336e083d_206396ignoreE,(_ZN40_INTERNAL_6e19d3e3_4_k_cu_336e083d_206394cute7productE - _ZN40_INTERNAL_6e19d3e3_4_k_cu_336e083d_206394cuda3std3__442_GLOBAL__N__6e19d3e3_4_k_cu_336e083d_206396ignoreE)
_ZN40_INTERNAL_6e19d3e3_4_k_cu_336e083d_206394cuda3std3__442_GLOBAL__N__6e19d3e3_4_k_cu_336e083d_206396ignoreE:
	.zero		1
	.type		_ZN40_INTERNAL_6e19d3e3_4_k_cu_336e083d_206394cute7productE,@object
	.size		_ZN40_INTERNAL_6e19d3e3_4_k_cu_336e083d_206394cute7productE,(_ZN40_INTERNAL_6e19d3e3_4_k_cu_336e083d_206394cuda3std3__45__cpo3endE - _ZN40_INTERNAL_6e19d3e3_4_k_cu_336e083d_206394cute7productE)
_ZN40_INTERNAL_6e19d3e3_4_k_cu_336e083d_206394cute7productE:
	.zero		1
	.type		_ZN40_INTERNAL_6e19d3e3_4_k_cu_336e083d_206394cuda3std3__45__cpo3endE,@object
	.size		_ZN40_INTERNAL_6e19d3e3_4_k_cu_336e083d_206394cuda3std3__45__cpo3endE,(_ZN40_INTERNAL_6e19d3e3_4_k_cu_336e083d_206394cuda3std3__419piecewise_constructE - _ZN40_INTERNAL_6e19d3e3_4_k_cu_336e083d_206394cuda3std3__45__cpo3endE)
_ZN40_INTERNAL_6e19d3e3_4_k_cu_336e083d_206394cuda3std3__45__cpo3endE:
	.zero		1
	.type		_ZN40_INTERNAL_6e19d3e3_4_k_cu_336e083d_206394cuda3std3__419piecewise_constructE,@object
	.size		_ZN40_INTERNAL_6e19d3e3_4_k_cu_336e083d_206394cuda3std3__419piecewise_constructE,(_ZN40_INTERNAL_6e19d3e3_4_k_cu_336e083d_206394cuda3std3__45__cpo4cendE - _ZN40_INTERNAL_6e19d3e3_4_k_cu_336e083d_206394cuda3std3__419piecewise_constructE)
_ZN40_INTERNAL_6e19d3e3_4_k_cu_336e083d_206394cuda3std3__419piecewise_constructE:
	.zero		1
	.type		_ZN40_INTERNAL_6e19d3e3_4_k_cu_336e083d_206394cuda3std3__45__cpo4cendE,@object
	.size		_ZN40_INTERNAL_6e19d3e3_4_k_cu_336e083d_206394cuda3std3__45__cpo4cendE,(_ZN40_INTERNAL_6e19d3e3_4_k_cu_336e083d_206394cuda3std6ranges3__45__cpo4swapE - _ZN40_INTERNAL_6e19d3e3_4_k_cu_336e083d_206394cuda3std3__45__cpo4cendE)
_ZN40_INTERNAL_6e19d3e3_4_k_cu_336e083d_206394cuda3std3__45__cpo4cendE:
	.zero		1
	.type		_ZN40_INTERNAL_6e19d3e3_4_k_cu_336e083d_206394cuda3std6ranges3__45__cpo4swapE,@object
	.size		_ZN40_INTERNAL_6e19d3e3_4_k_cu_336e083d_206394cuda3std6ranges3__45__cpo4swapE,(.L_10 - _ZN40_INTERNAL_6e19d3e3_4_k_cu_336e083d_206394cuda3std6ranges3__45__cpo4swapE)
_ZN40_INTERNAL_6e19d3e3_4_k_cu_336e083d_206394cuda3std6ranges3__45__cpo4swapE:
	.zero		1
.L_10:


//--------------------- .nv.constant0._ZN7cutlass13device_kernelINS_4gemm6kernel13GemmUniversalIN4cute5tupleIJiiiiEEENS1_10collective13CollectiveMmaINS1_35MainloopSm100TmaUmmaWarpSpecializedILi52ELi2ELi4ENS5_IJNS4_1CILi2EEENSA_ILi1EEESC_EEEEENS5_IJNSA_ILi128EEESF_NSA_ILi32EEEEEENS_12float_e4m3_tENS5_IJlSC_lEEESI_SJ_NS4_8TiledMMAINS4_8MMA_AtomIJNS4_10MMA_TraitsINS4_25SM100_MMA_F8F6F4_2x1SM_SSEJSI_SI_fSF_SF_NS4_17integral_constantINS4_4UMMA5MajorELSQ_0EEESR_NSO_INSP_7ScaleInELSS_0EEEST_EEEEEENS4_6LayoutINS5_IJSC_SC_SC_EEENS5_IJNSA_ILi0EEESY_SY_EEEEENS5_IJNS4_10UnderscoreES11_S11_EEEEENS4_18SM100_TMA_2SM_LOADENS4_14ComposedLayoutINS4_7SwizzleILi1ELi4ELi3EEENS4_18smem_ptr_flag_bitsILi8EEENSW_INS5_IJNSA_ILi8EEESG_EEENS5_IJSG_SC_EEEEEEEvNS4_8identityES14_S1E_vS1F_EENS_8epilogue10collective18CollectiveEpilogueINS1H_23Sm100TmaWarpSpecializedILi2ELi2ELi32ELb0ELb0EEEJNS5_IJNSA_ILi64EEESF_SG_EEENS5_IJNSW_IS1M_SC_EENSW_INS5_IJSG_SB_EEENS5_IJSC_S1M_EEEEEEEESI_SJ_SI_SJ_NS1H_6fusion15FusionCallbacksIS1L_NS1T_17LinearCombinationISI_fSI_fLNS_15FloatRoundStyleE2EEES1N_S1S_JEEENS4_5SM1004TMEM4LOAD26SM100_TMEM_LOAD_32dp32b32xENS4_13SM90_TMA_LOADES1E_NS4_39AutoVectorizingCopyWithAssumedAlignmentILi128EEENS4_14SM90_TMA_STOREES1E_S25_S25_EEEvvEEEEvNT_6ParamsE --------------------------
	.section	.nv.constant0._ZN7cutlass13device_kernelINS_4gemm6kernel13GemmUniversalIN4cute5tupleIJiiiiEEENS1_10collective13CollectiveMmaINS1_35MainloopSm100TmaUmmaWarpSpecializedILi52ELi2ELi4ENS5_IJNS4_1CILi2EEENSA_ILi1EEESC_EEEEENS5_IJNSA_ILi128EEESF_NSA_ILi32EEEEEENS_12float_e4m3_tENS5_IJlSC_lEEESI_SJ_NS4_8TiledMMAINS4_8MMA_AtomIJNS4_10MMA_TraitsINS4_25SM100_MMA_F8F6F4_2x1SM_SSEJSI_SI_fSF_SF_NS4_17integral_constantINS4_4UMMA5MajorELSQ_0EEESR_NSO_INSP_7ScaleInELSS_0EEEST_EEEEEENS4_6LayoutINS5_IJSC_SC_SC_EEENS5_IJNSA_ILi0EEESY_SY_EEEEENS5_IJNS4_10UnderscoreES11_S11_EEEEENS4_18SM100_TMA_2SM_LOADENS4_14ComposedLayoutINS4_7SwizzleILi1ELi4ELi3EEENS4_18smem_ptr_flag_bitsILi8EEENSW_INS5_IJNSA_ILi8EEESG_EEENS5_IJSG_SC_EEEEEEEvNS4_8identityES14_S1E_vS1F_EENS_8epilogue10collective18CollectiveEpilogueINS1H_23Sm100TmaWarpSpecializedILi2ELi2ELi32ELb0ELb0EEEJNS5_IJNSA_ILi64EEESF_SG_EEENS5_IJNSW_IS1M_SC_EENSW_INS5_IJSG_SB_EEENS5_IJSC_S1M_EEEEEEEESI_SJ_SI_SJ_NS1H_6fusion15FusionCallbacksIS1L_NS1T_17LinearCombinationISI_fSI_fLNS_15FloatRoundStyleE2EEES1N_S1S_JEEENS4_5SM1004TMEM4LOAD26SM100_TMEM_LOAD_32dp32b32xENS4_13SM90_TMA_LOADES1E_NS4_39AutoVectorizingCopyWithAssumedAlignmentILi128EEENS4_14SM90_TMA_STOREES1E_S25_S25_EEEvvEEEEvNT_6ParamsE,"a",@progbits
	.sectionflags	@""
	.align	4
.nv.constant0._ZN7cutlass13device_kernelINS_4gemm6kernel13GemmUniversalIN4cute5tupleIJiiiiEEENS1_10collective13CollectiveMmaINS1_35MainloopSm100TmaUmmaWarpSpecializedILi52ELi2ELi4ENS5_IJNS4_1CILi2EEENSA_ILi1EEESC_EEEEENS5_IJNSA_ILi128EEESF_NSA_ILi32EEEEEENS_12float_e4m3_tENS5_IJlSC_lEEESI_SJ_NS4_8TiledMMAINS4_8MMA_AtomIJNS4_10MMA_TraitsINS4_25SM100_MMA_F8F6F4_2x1SM_SSEJSI_SI_fSF_SF_NS4_17integral_constantINS4_4UMMA5MajorELSQ_0EEESR_NSO_INSP_7ScaleInELSS_0EEEST_EEEEEENS4_6LayoutINS5_IJSC_SC_SC_EEENS5_IJNSA_ILi0EEESY_SY_EEEEENS5_IJNS4_10UnderscoreES11_S11_EEEEENS4_18SM100_TMA_2SM_LOADENS4_14ComposedLayoutINS4_7SwizzleILi1ELi4ELi3EEENS4_18smem_ptr_flag_bitsILi8EEENSW_INS5_IJNSA_ILi8EEESG_EEENS5_IJSG_SC_EEEEEEEvNS4_8identityES14_S1E_vS1F_EENS_8epilogue10collective18CollectiveEpilogueINS1H_23Sm100TmaWarpSpecializedILi2ELi2ELi32ELb0ELb0EEEJNS5_IJNSA_ILi64EEESF_SG_EEENS5_IJNSW_IS1M_SC_EENSW_INS5_IJSG_SB_EEENS5_IJSC_S1M_EEEEEEEESI_SJ_SI_SJ_NS1H_6fusion15FusionCallbacksIS1L_NS1T_17LinearCombinationISI_fSI_fLNS_15FloatRoundStyleE2EEES1N_S1S_JEEENS4_5SM1004TMEM4LOAD26SM100_TMEM_LOAD_32dp32b32xENS4_13SM90_TMA_LOADES1E_NS4_39AutoVectorizingCopyWithAssumedAlignmentILi128EEENS4_14SM90_TMA_STOREES1E_S25_S25_EEEvvEEEEvNT_6ParamsE:
	.zero		2944


//--------------------- SYMBOLS --------------------------

	.type		.nv.reservedSmem.offset0,@object
	.size		.nv.reservedSmem.offset0,0x4
	.type		.nv.reservedSmem.cap,@object
	.size		.nv.reservedSmem.cap,0x4
	.type		__assertfail,@function
